	.headerflags	@"EF_CUDA_TEXMODE_UNIFIED EF_CUDA_64BIT_ADDRESS EF_CUDA_ACCELERATORS EF_CUDA_SM90 EF_CUDA_VIRTUAL_SM(EF_CUDA_SM90)"
	.elftype	@"ET_EXEC"


//--------------------- .nv.info                  --------------------------
	.section	.nv.info,"",@"SHT_CUDA_INFO"
	.align	4


	//----- nvinfo : EIATTR_REGCOUNT
	.align		4
        /*0000*/ 	.byte	0x04, 0x2f
        /*0002*/ 	.short	(.L_3 - .L_2)
	.align		4
.L_2:
        /*0004*/ 	.word	index@(triton_poi_fused_cat_relu_9)
        /*0008*/ 	.word	0x000000a2


	//----- nvinfo : EIATTR_MIN_STACK_SIZE
	.align		4
.L_3:
        /*000c*/ 	.byte	0x04, 0x12
        /*000e*/ 	.short	(.L_5 - .L_4)
	.align		4
.L_4:
        /*0010*/ 	.word	index@(triton_poi_fused_cat_relu_9)
        /*0014*/ 	.word	0x00000000


	//----- nvinfo : EIATTR_FRAME_SIZE
	.align		4
.L_5:
        /*0018*/ 	.byte	0x04, 0x11
        /*001a*/ 	.short	(.L_7 - .L_6)
	.align		4
.L_6:
        /*001c*/ 	.word	index@(triton_poi_fused_cat_relu_9)
        /*0020*/ 	.word	0x00000000


	//----- nvinfo : EIATTR_MIN_STACK_SIZE
	.align		4
.L_7:
        /*0024*/ 	.byte	0x04, 0x12
        /*0026*/ 	.short	(.L_9 - .L_8)
	.align		4
.L_8:
        /*0028*/ 	.word	index@(triton_poi_fused_cat_relu_9)
        /*002c*/ 	.word	0x00000000
.L_9:


//--------------------- .nv.info.triton_poi_fused_cat_relu_9 --------------------------
	.section	.nv.info.triton_poi_fused_cat_relu_9,"",@"SHT_CUDA_INFO"
	.sectionflags	@""
	.align	4


	//----- nvinfo : EIATTR_CUDA_API_VERSION
	.align		4
        /*0000*/ 	.byte	0x04, 0x37
        /*0002*/ 	.short	(.L_11 - .L_10)
.L_10:
        /*0004*/ 	.word	0x0000007c


	//----- nvinfo : EIATTR_KPARAM_INFO
	.align		4
.L_11:
        /*0008*/ 	.byte	0x04, 0x17
        /*000a*/ 	.short	(.L_13 - .L_12)
.L_12:
        /*000c*/ 	.word	0x00000000
        /*0010*/ 	.short	0x0010
        /*0012*/ 	.short	0x007c
        /*0014*/ 	.byte	0x00, 0xf0, 0x11, 0x00


	//----- nvinfo : EIATTR_KPARAM_INFO
	.align		4
.L_13:
        /*0018*/ 	.byte	0x04, 0x17
        /*001a*/ 	.short	(.L_15 - .L_14)
.L_14:
        /*001c*/ 	.word	0x00000000
        /*0020*/ 	.short	0x000f
        /*0022*/ 	.short	0x0078
        /*0024*/ 	.byte	0x00, 0xf0, 0x11, 0x00


	//----- nvinfo : EIATTR_KPARAM_INFO
	.align		4
.L_15:
        /*0028*/ 	.byte	0x04, 0x17
        /*002a*/ 	.short	(.L_17 - .L_16)
.L_16:
        /*002c*/ 	.word	0x00000000
        /*0030*/ 	.short	0x000e
        /*0032*/ 	.short	0x0070
        /*0034*/ 	.byte	0x00, 0xf4, 0x21, 0x00


	//----- nvinfo : EIATTR_KPARAM_INFO
	.align		4
.L_17:
        /*0038*/ 	.byte	0x04, 0x17
        /*003a*/ 	.short	(.L_19 - .L_18)
.L_18:
        /*003c*/ 	.word	0x00000000
        /*0040*/ 	.short	0x000d
        /*0042*/ 	.short	0x0068
        /*0044*/ 	.byte	0x00, 0xf4, 0x21, 0x00


	//----- nvinfo : EIATTR_KPARAM_INFO
	.align		4
.L_19:
        /*0048*/ 	.byte	0x04, 0x17
        /*004a*/ 	.short	(.L_21 - .L_20)
.L_20:
        /*004c*/ 	.word	0x00000000
        /*0050*/ 	.short	0x000c
        /*0052*/ 	.short	0x0060
        /*0054*/ 	.byte	0x00, 0xf4, 0x21, 0x00


	//----- nvinfo : EIATTR_KPARAM_INFO
	.align		4
.L_21:
        /*0058*/ 	.byte	0x04, 0x17
        /*005a*/ 	.short	(.L_23 - .L_22)
.L_22:
        /*005c*/ 	.word	0x00000000
        /*0060*/ 	.short	0x000b
        /*0062*/ 	.short	0x0058
        /*0064*/ 	.byte	0x00, 0xf4, 0x21, 0x00


	//----- nvinfo : EIATTR_KPARAM_INFO
	.align		4
.L_23:
        /*0068*/ 	.byte	0x04, 0x17
        /*006a*/ 	.short	(.L_25 - .L_24)
.L_24:
        /*006c*/ 	.word	0x00000000
        /*0070*/ 	.short	0x000a
        /*0072*/ 	.short	0x0050
        /*0074*/ 	.byte	0x00, 0xf4, 0x21, 0x00


	//----- nvinfo : EIATTR_KPARAM_INFO
	.align		4
.L_25:
        /*0078*/ 	.byte	0x04, 0x17
        /*007a*/ 	.short	(.L_27 - .L_26)
.L_26:
        /*007c*/ 	.word	0x00000000
        /*0080*/ 	.short	0x0009
        /*0082*/ 	.short	0x0048
        /*0084*/ 	.byte	0x00, 0xf4, 0x21, 0x00


	//----- nvinfo : EIATTR_KPARAM_INFO
	.align		4
.L_27:
        /*0088*/ 	.byte	0x04, 0x17
        /*008a*/ 	.short	(.L_29 - .L_28)
.L_28:
        /*008c*/ 	.word	0x00000000
        /*0090*/ 	.short	0x0008
        /*0092*/ 	.short	0x0040
        /*0094*/ 	.byte	0x00, 0xf4, 0x21, 0x00


	//----- nvinfo : EIATTR_KPARAM_INFO
	.align		4
.L_29:
        /*0098*/ 	.byte	0x04, 0x17
        /*009a*/ 	.short	(.L_31 - .L_30)
.L_30:
        /*009c*/ 	.word	0x00000000
        /*00a0*/ 	.short	0x0007
        /*00a2*/ 	.short	0x0038
        /*00a4*/ 	.byte	0x00, 0xf4, 0x21, 0x00


	//----- nvinfo : EIATTR_KPARAM_INFO
	.align		4
.L_31:
        /*00a8*/ 	.byte	0x04, 0x17
        /*00aa*/ 	.short	(.L_33 - .L_32)
.L_32:
        /*00ac*/ 	.word	0x00000000
        /*00b0*/ 	.short	0x0006
        /*00b2*/ 	.short	0x0030
        /*00b4*/ 	.byte	0x00, 0xf4, 0x21, 0x00


	//----- nvinfo : EIATTR_KPARAM_INFO
	.align		4
.L_33:
        /*00b8*/ 	.byte	0x04, 0x17
        /*00ba*/ 	.short	(.L_35 - .L_34)
.L_34:
        /*00bc*/ 	.word	0x00000000
        /*00c0*/ 	.short	0x0005
        /*00c2*/ 	.short	0x0028
        /*00c4*/ 	.byte	0x00, 0xf4, 0x21, 0x00


	//----- nvinfo : EIATTR_KPARAM_INFO
	.align		4
.L_35:
        /*00c8*/ 	.byte	0x04, 0x17
        /*00ca*/ 	.short	(.L_37 - .L_36)
.L_36:
        /*00cc*/ 	.word	0x00000000
        /*00d0*/ 	.short	0x0004
        /*00d2*/ 	.short	0x0020
        /*00d4*/ 	.byte	0x00, 0xf4, 0x21, 0x00


	//----- nvinfo : EIATTR_KPARAM_INFO
	.align		4
.L_37:
        /*00d8*/ 	.byte	0x04, 0x17
        /*00da*/ 	.short	(.L_39 - .L_38)
.L_38:
        /*00dc*/ 	.word	0x00000000
        /*00e0*/ 	.short	0x0003
        /*00e2*/ 	.short	0x0018
        /*00e4*/ 	.byte	0x00, 0xf4, 0x21, 0x00


	//----- nvinfo : EIATTR_KPARAM_INFO
	.align		4
.L_39:
        /*00e8*/ 	.byte	0x04, 0x17
        /*00ea*/ 	.short	(.L_41 - .L_40)
.L_40:
        /*00ec*/ 	.word	0x00000000
        /*00f0*/ 	.short	0x0002
        /*00f2*/ 	.short	0x0010
        /*00f4*/ 	.byte	0x00, 0xf4, 0x21, 0x00


	//----- nvinfo : EIATTR_KPARAM_INFO
	.align		4
.L_41:
        /*00f8*/ 	.byte	0x04, 0x17
        /*00fa*/ 	.short	(.L_43 - .L_42)
.L_42:
        /*00fc*/ 	.word	0x00000000
        /*0100*/ 	.short	0x0001
        /*0102*/ 	.short	0x0008
        /*0104*/ 	.byte	0x00, 0xf4, 0x21, 0x00


	//----- nvinfo : EIATTR_KPARAM_INFO
	.align		4
.L_43:
        /*0108*/ 	.byte	0x04, 0x17
        /*010a*/ 	.short	(.L_45 - .L_44)
.L_44:
        /*010c*/ 	.word	0x00000000
        /*0110*/ 	.short	0x0000
        /*0112*/ 	.short	0x0000
        /*0114*/ 	.byte	0x00, 0xf4, 0x21, 0x00


	//----- nvinfo : EIATTR_SPARSE_MMA_MASK
	.align		4
.L_45:
        /*0118*/ 	.byte	0x03, 0x50
        /*011a*/ 	.short	0x0000


	//----- nvinfo : EIATTR_MAXREG_COUNT
	.align		4
        /*011c*/ 	.byte	0x03, 0x1b
        /*011e*/ 	.short	0x00ff


	//----- nvinfo : EIATTR_EXIT_INSTR_OFFSETS
	.align		4
        /*0120*/ 	.byte	0x04, 0x1c
        /*0122*/ 	.short	(.L_47 - .L_46)


	//   ....[0]....
.L_46:
        /*0124*/ 	.word	0x00006640


	//   ....[1]....
        /*0128*/ 	.word	0x00006660


	//----- nvinfo : EIATTR_REQNTID
	.align		4
.L_47:
        /*012c*/ 	.byte	0x04, 0x10
        /*012e*/ 	.short	(.L_49 - .L_48)
.L_48:
        /*0130*/ 	.word	0x00000100
        /*0134*/ 	.word	0x00000001
        /*0138*/ 	.word	0x00000001


	//----- nvinfo : EIATTR_CBANK_PARAM_SIZE
	.align		4
.L_49:
        /*013c*/ 	.byte	0x03, 0x19
        /*013e*/ 	.short	0x0080


	//----- nvinfo : EIATTR_PARAM_CBANK
	.align		4
        /*0140*/ 	.byte	0x04, 0x0a
        /*0142*/ 	.short	(.L_51 - .L_50)
	.align		4
.L_50:
        /*0144*/ 	.word	index@(.nv.constant0.triton_poi_fused_cat_relu_9)
        /*0148*/ 	.short	0x0210
        /*014a*/ 	.short	0x0080


	//----- nvinfo : EIATTR_SW_WAR
	.align		4
.L_51:
        /*014c*/ 	.byte	0x04, 0x36
        /*014e*/ 	.short	(.L_53 - .L_52)
.L_52:
        /*0150*/ 	.word	0x00000008
.L_53:


//--------------------- .nv.callgraph             --------------------------
	.section	.nv.callgraph,"",@"SHT_CUDA_CALLGRAPH"
	.align	4
	.sectionentsize	8
	.align		4
        /*0000*/ 	.word	0x00000000
	.align		4
        /*0004*/ 	.word	0xffffffff
	.align		4
        /*0008*/ 	.word	0x00000000
	.align		4
        /*000c*/ 	.word	0xfffffffe
	.align		4
        /*0010*/ 	.word	0x00000000
	.align		4
        /*0014*/ 	.word	0xfffffffd
	.align		4
        /*0018*/ 	.word	0x00000000
	.align		4
        /*001c*/ 	.word	0xfffffffc


//--------------------- .nv.constant4             --------------------------
	.section	.nv.constant4,"a",@progbits
	.align	8
	.align		8
.nv.constant4:
        /*0000*/ 	.dword	_$_str
	.align		8
        /*0008*/ 	.dword	_$_str_$_2


//--------------------- .text.triton_poi_fused_cat_relu_9 --------------------------
	.section	.text.triton_poi_fused_cat_relu_9,"ax",@progbits
	.align	128
        .global         triton_poi_fused_cat_relu_9
        .type           triton_poi_fused_cat_relu_9,@function
        .size           triton_poi_fused_cat_relu_9,(.L_x_1 - triton_poi_fused_cat_relu_9)
        .other          triton_poi_fused_cat_relu_9,@"STO_CUDA_ENTRY STV_DEFAULT"
triton_poi_fused_cat_relu_9:
.text.triton_poi_fused_cat_relu_9:
[----:B------:R-:W0:Y:S01]  /*0000*/  LDC R1, c[0x0][0x28] ;  /* 0x00000a00ff017b82 */ /* 0x000e220000000800 */
[----:B------:R-:W1:Y:S07]  /*0010*/  S2R R2, SR_TID.X ;  /* 0x0000000000027919 */ /* 0x000e6e0000002100 */
[----:B------:R-:W2:Y:S01]  /*0020*/  S2UR UR4, SR_CTAID.X ;  /* 0x00000000000479c3 */ /* 0x000ea20000002500 */
[----:B------:R-:W-:Y:S02]  /*0030*/  CS2R R14, SRZ ;  /* 0x00000000000e7805 */ /* 0x000fe4000001ff00 */
[----:B------:R-:W-:Y:S01]  /*0040*/  CS2R R16, SRZ ;  /* 0x0000000000107805 */ /* 0x000fe2000001ff00 */
[----:B------:R-:W3:Y:S04]  /*0050*/  S2R R3, SR_CTAID.Y ;  /* 0x0000000000037919 */ /* 0x000ee80000002600 */
[----:B------:R-:W4:Y:S08]  /*0060*/  LDC.64 R4, c[0x0][0x248] ;  /* 0x00009200ff047b82 */ /* 0x000f300000000a00 */
[----:B------:R-:W5:Y:S01]  /*0070*/  LDC.64 R36, c[0x0][0x258] ;  /* 0x00009600ff247b82 */ /* 0x000f620000000a00 */
[----:B--2---:R-:W-:Y:S01]  /*0080*/  USHF.L.U32 UR4, UR4, 0x6, URZ ;  /* 0x0000000604047899 */ /* 0x004fe2000800063f */
[----:B-1----:R-:W-:Y:S01]  /*0090*/  IMAD.SHL.U32 R0, R2, 0x4, RZ ;  /* 0x0000000402007824 */ /* 0x002fe200078e00ff */
[----:B------:R-:W-:-:S04]  /*00a0*/  SHF.R.U32.HI R28, RZ, 0x4, R2 ;  /* 0x00000004ff1c7819 */ /* 0x000fc80000011602 */
[----:B------:R-:W-:Y:S02]  /*00b0*/  LOP3.LUT R0, R0, 0x3c, RZ, 0xc0, !PT ;  /* 0x0000003c00007812 */ /* 0x000fe400078ec0ff */
[----:B------:R-:W-:-:S03]  /*00c0*/  SGXT.U32 R28, R28, 0x4 ;  /* 0x000000041c1c781a */ /* 0x000fc60000000000 */
[----:B---3--:R-:W-:Y:S01]  /*00d0*/  IMAD R50, R3, 0x40, R0 ;  /* 0x0000004003327824 */ /* 0x008fe200078e0200 */
[----:B------:R-:W-:Y:S01]  /*00e0*/  LOP3.LUT R28, R28, UR4, RZ, 0xfc, !PT ;  /* 0x000000041c1c7c12 */ /* 0x000fe2000f8efcff */
[----:B------:R-:W1:Y:S01]  /*00f0*/  LDC.64 R2, c[0x0][0x210] ;  /* 0x00008400ff027b82 */ /* 0x000e620000000a00 */
[----:B------:R-:W-:Y:S01]  /*0100*/  ULDC.64 UR4, c[0x0][0x208] ;  /* 0x0000820000047ab9 */ /* 0x000fe20000000a00 */
[----:B------:R-:W-:Y:S01]  /*0110*/  IMAD.HI R31, R50, 0x2e8ba2e9, RZ ;  /* 0x2e8ba2e9321f7827 */ /* 0x000fe200078e02ff */
[----:B------:R-:W-:-:S04]  /*0120*/  ISETP.GE.AND P0, PT, R28, 0x100, PT ;  /* 0x000001001c00780c */ /* 0x000fc80003f06270 */
[----:B------:R-:W-:Y:S02]  /*0130*/  SHF.R.U32.HI R0, RZ, 0x1f, R31 ;  /* 0x0000001fff007819 */ /* 0x000fe4000001161f */
[C---:B------:R-:W-:Y:S02]  /*0140*/  ISETP.LT.AND P5, PT, R50.reuse, 0xb0, !P0 ;  /* 0x000000b03200780c */ /* 0x040fe400047a1270 */
[----:B------:R-:W-:Y:S02]  /*0150*/  LEA.HI.SX32 R31, R31, R0, 0x1d ;  /* 0x000000001f1f7211 */ /* 0x000fe400078feaff */
[----:B------:R-:W-:Y:S01]  /*0160*/  ISETP.GE.AND P0, PT, R50, 0xb0, PT ;  /* 0x000000b03200780c */ /* 0x000fe20003f06270 */
[----:B------:R-:W-:Y:S01]  /*0170*/  HFMA2.MMA R30, -RZ, RZ, 0, 0 ;  /* 0x00000000ff1e7435 */ /* 0x000fe200000001ff */
[----:B------:R-:W-:Y:S02]  /*0180*/  IMAD.MOV.U32 R24, RZ, RZ, RZ ;  /* 0x000000ffff187224 */ /* 0x000fe400078e00ff */
[----:B------:R-:W-:-:S02]  /*0190*/  IMAD.MOV.U32 R35, RZ, RZ, RZ ;  /* 0x000000ffff237224 */ /* 0x000fc400078e00ff */
[----:B------:R-:W-:Y:S01]  /*01a0*/  IMAD.MOV.U32 R41, RZ, RZ, RZ ;  /* 0x000000ffff297224 */ /* 0x000fe200078e00ff */
[----:B------:R-:W-:Y:S01]  /*01b0*/  CS2R R44, SRZ ;  /* 0x00000000002c7805 */ /* 0x000fe2000001ff00 */
[C---:B------:R-:W-:Y:S01]  /*01c0*/  IMAD R25, R31.reuse, -0x2c, R50 ;  /* 0xffffffd41f197824 */ /* 0x040fe200078e0232 */
[----:B------:R-:W-:Y:S01]  /*01d0*/  P2R R137, PR, RZ, 0x20 ;  /* 0x00000020ff897803 */ /* 0x000fe20000000000 */
[----:B------:R-:W-:Y:S02]  /*01e0*/  IMAD R52, R31, 0x100, R28 ;  /* 0x000001001f347824 */ /* 0x000fe400078e021c */
[----:B------:R-:W-:Y:S02]  /*01f0*/  VIADD R29, R25, 0xffffffea ;  /* 0xffffffea191d7836 */ /* 0x000fe40000000000 */
[----:B------:R-:W-:-:S03]  /*0200*/  IMAD R52, R52, 0xb, RZ ;  /* 0x0000000b34347824 */ /* 0x000fc600078e02ff */
[----:B------:R-:W-:Y:S01]  /*0210*/  ISETP.LT.U32.AND P4, PT, R29, 0xb, P5 ;  /* 0x0000000b1d00780c */ /* 0x000fe20002f81070 */
[----:B------:R-:W-:-:S04]  /*0220*/  IMAD.IADD R11, R52, 0x1, R29 ;  /* 0x00000001340b7824 */ /* 0x000fc800078e021d */
[----:B----4-:R-:W-:-:S04]  /*0230*/  IMAD.WIDE R6, R11, 0x4, R4 ;  /* 0x000000040b067825 */ /* 0x010fc800078e0204 */
[----:B-1----:R-:W-:-:S04]  /*0240*/  IMAD.WIDE R10, R11, 0x4, R2 ;  /* 0x000000040b0a7825 */ /* 0x002fc800078e0202 */
[----:B------:R-:W2:Y:S04]  /*0250*/  @P4 LDG.E.EL R14, desc[UR4][R6.64] ;  /* 0x00000004060e4981 */ /* 0x000ea8000c2e1900 */
[----:B------:R1:W3:Y:S01]  /*0260*/  @P4 LDG.E.EL R16, desc[UR4][R10.64] ;  /* 0x000000040a104981 */ /* 0x0002e2000c2e1900 */
[----:B------:R-:W-:Y:S02]  /*0270*/  LOP3.LUT R0, R28, 0x10, RZ, 0xfc, !PT ;  /* 0x000000101c007812 */ /* 0x000fe400078efcff */
[----:B------:R-:W-:Y:S02]  /*0280*/  IADD3 R40, R52, 0xb0, RZ ;  /* 0x000000b034287810 */ /* 0x000fe40007ffe0ff */
[----:B------:R-:W-:Y:S02]  /*0290*/  ISETP.LT.AND P2, PT, R0, 0x100, !P0 ;  /* 0x000001000000780c */ /* 0x000fe40004741270 */
[----:B------:R-:W-:Y:S01]  /*02a0*/  LOP3.LUT R0, R28, 0x20, RZ, 0xfc, !PT ;  /* 0x000000201c007812 */ /* 0x000fe200078efcff */
[----:B------:R-:W-:Y:S01]  /*02b0*/  IMAD.IADD R13, R40, 0x1, R29 ;  /* 0x00000001280d7824 */ /* 0x000fe200078e021d */
[----:B------:R-:W-:-:S02]  /*02c0*/  ISETP.LT.U32.AND P3, PT, R29, 0xb, P2 ;  /* 0x0000000b1d00780c */ /* 0x000fc40001761070 */
[----:B------:R-:W-:Y:S01]  /*02d0*/  ISETP.LT.AND P1, PT, R0, 0x100, !P0 ;  /* 0x000001000000780c */ /* 0x000fe20004721270 */
[----:B------:R-:W-:Y:S02]  /*02e0*/  VIADD R34, R52, 0x160 ;  /* 0x0000016034227836 */ /* 0x000fe40000000000 */
[----:B------:R-:W-:-:S04]  /*02f0*/  IMAD.WIDE R8, R13, 0x4, R4 ;  /* 0x000000040d087825 */ /* 0x000fc800078e0204 */
[----:B------:R-:W-:-:S04]  /*0300*/  IMAD.WIDE R12, R13, 0x4, R2 ;  /* 0x000000040d0c7825 */ /* 0x000fc800078e0202 */
[----:B-1----:R-:W-:Y:S01]  /*0310*/  IMAD.IADD R11, R34, 0x1, R29 ;  /* 0x00000001220b7824 */ /* 0x002fe200078e021d */
[----:B------:R1:W4:Y:S03]  /*0320*/  @P3 LDG.E.EL R15, desc[UR4][R8.64] ;  /* 0x00000004080f3981 */ /* 0x000326000c2e1900 */
[C---:B------:R-:W-:Y:S01]  /*0330*/  IMAD.WIDE R6, R11.reuse, 0x4, R4 ;  /* 0x000000040b067825 */ /* 0x040fe200078e0204 */
[----:B------:R2:W5:Y:S03]  /*0340*/  @P3 LDG.E.EL R17, desc[UR4][R12.64] ;  /* 0x000000040c113981 */ /* 0x000566000c2e1900 */
[----:B-1----:R-:W-:Y:S02]  /*0350*/  IMAD.WIDE R8, R11, 0x4, R2 ;  /* 0x000000040b087825 */ /* 0x002fe400078e0202 */
[----:B------:R-:W1:Y:S01]  /*0360*/  LDC.64 R10, c[0x0][0x260] ;  /* 0x00009800ff0a7b82 */ /* 0x000e620000000a00 */
[----:B--2---:R-:W-:Y:S01]  /*0370*/  SEL R58, R14, RZ, P4 ;  /* 0x000000ff0e3a7207 */ /* 0x004fe20002000000 */
[----:B------:R-:W-:Y:S01]  /*0380*/  IMAD.MOV.U32 R14, RZ, RZ, RZ ;  /* 0x000000ffff0e7224 */ /* 0x000fe200078e00ff */
[----:B---3--:R-:W-:Y:S01]  /*0390*/  SEL R63, R16, RZ, P4 ;  /* 0x000000ff103f7207 */ /* 0x008fe20002000000 */
[----:B------:R-:W-:Y:S01]  /*03a0*/  IMAD.MOV.U32 R16, RZ, RZ, RZ ;  /* 0x000000ffff107224 */ /* 0x000fe200078e00ff */
[----:B------:R-:W-:-:S13]  /*03b0*/  ISETP.LT.U32.AND P4, PT, R29, 0xb, P1 ;  /* 0x0000000b1d00780c */ /* 0x000fda0000f81070 */
[----:B------:R-:W2:Y:S04]  /*03c0*/  @P4 LDG.E.EL R14, desc[UR4][R6.64] ;  /* 0x00000004060e4981 */ /* 0x000ea8000c2e1900 */
[----:B------:R3:W2:Y:S01]  /*03d0*/  @P4 LDG.E.EL R16, desc[UR4][R8.64] ;  /* 0x0000000408104981 */ /* 0x0006a2000c2e1900 */
[----:B------:R-:W-:Y:S02]  /*03e0*/  LOP3.LUT R0, R28, 0x30, RZ, 0xfc, !PT ;  /* 0x000000301c007812 */ /* 0x000fe400078efcff */
[----:B------:R-:W-:Y:S02]  /*03f0*/  CS2R R12, SRZ ;  /* 0x00000000000c7805 */ /* 0x000fe4000001ff00 */
[----:B------:R-:W-:Y:S01]  /*0400*/  IADD3 R32, R52, 0x210, RZ ;  /* 0x0000021034207810 */ /* 0x000fe20007ffe0ff */
[----:B-1----:R-:W-:Y:S01]  /*0410*/  IMAD.WIDE R18, R25, 0x4, R10 ;  /* 0x0000000419127825 */ /* 0x002fe200078e020a */
[----:B----4-:R-:W-:-:S02]  /*0420*/  SEL R59, R15, RZ, P3 ;  /* 0x000000ff0f3b7207 */ /* 0x010fc40001800000 */
[----:B-----5:R-:W-:Y:S02]  /*0430*/  SEL R62, R17, RZ, P3 ;  /* 0x000000ff113e7207 */ /* 0x020fe40001800000 */
[----:B------:R-:W-:Y:S02]  /*0440*/  ISETP.GT.AND P3, PT, R25, 0x20, P5 ;  /* 0x000000201900780c */ /* 0x000fe40002f64270 */
[----:B------:R-:W-:Y:S01]  /*0450*/  ISETP.LT.AND P0, PT, R0, 0x100, !P0 ;  /* 0x000001000000780c */ /* 0x000fe20004701270 */
[----:B0--3--:R-:W-:-:S04]  /*0460*/  IMAD.IADD R9, R32, 0x1, R29 ;  /* 0x0000000120097824 */ /* 0x009fc800078e021d */
[----:B------:R-:W-:-:S04]  /*0470*/  IMAD.WIDE R6, R9, 0x4, R4 ;  /* 0x0000000409067825 */ /* 0x000fc800078e0204 */
[----:B------:R-:W-:Y:S02]  /*0480*/  IMAD.WIDE R8, R9, 0x4, R2 ;  /* 0x0000000409087825 */ /* 0x000fe400078e0202 */
[----:B------:R-:W3:Y:S02]  /*0490*/  @P3 LDG.E.EL R13, desc[UR4][R18.64+-0x84] ;  /* 0xffff7c04120d3981 */ /* 0x000ee4000c2e1900 */
[----:B------:R-:W-:Y:S01]  /*04a0*/  IMAD.MOV.U32 R0, RZ, RZ, RZ ;  /* 0x000000ffff007224 */ /* 0x000fe200078e00ff */
[----:B--2---:R-:W-:Y:S02]  /*04b0*/  SEL R60, R14, RZ, P4 ;  /* 0x000000ff0e3c7207 */ /* 0x004fe40002000000 */
[----:B------:R-:W0:Y:S01]  /*04c0*/  LDC.64 R14, c[0x0][0x268] ;  /* 0x00009a00ff0e7b82 */ /* 0x000e220000000a00 */
[----:B------:R-:W-:Y:S02]  /*04d0*/  SEL R65, R16, RZ, P4 ;  /* 0x000000ff10417207 */ /* 0x000fe40002000000 */
[----:B------:R-:W-:-:S13]  /*04e0*/  ISETP.LT.U32.AND P4, PT, R29, 0xb, P0 ;  /* 0x0000000b1d00780c */ /* 0x000fda0000781070 */
[----:B------:R1:W2:Y:S04]  /*04f0*/  @P4 LDG.E.EL R12, desc[UR4][R8.64] ;  /* 0x00000004080c4981 */ /* 0x0002a8000c2e1900 */
[----:B------:R4:W5:Y:S01]  /*0500*/  @P4 LDG.E.EL R0, desc[UR4][R6.64] ;  /* 0x0000000406004981 */ /* 0x000962000c2e1900 */
[----:B---3--:R-:W-:Y:S01]  /*0510*/  SEL R13, R13, RZ, P3 ;  /* 0x000000ff0d0d7207 */ /* 0x008fe20001800000 */
[----:B-1----:R-:W1:Y:S04]  /*0520*/  LDC.64 R8, c[0x0][0x250] ;  /* 0x00009400ff087b82 */ /* 0x002e680000000a00 */
[----:B------:R-:W-:-:S04]  /*0530*/  FADD R16, R13, 0.0010000000474974513054 ;  /* 0x3a83126f0d107421 */ /* 0x000fc80000000000 */
[----:B----4-:R-:W3:Y:S01]  /*0540*/  LDC.64 R6, c[0x0][0x278] ;  /* 0x00009e00ff067b82 */ /* 0x010ee20000000a00 */
[C---:B------:R-:W-:Y:S01]  /*0550*/  VIADD R33, R25.reuse, 0xffffffdf ;  /* 0xffffffdf19217836 */ /* 0x040fe20000000000 */
[----:B------:R1:W4:Y:S03]  /*0560*/  MUFU.SQRT R42, R16 ;  /* 0x00000010002a7308 */ /* 0x0003260000002000 */
[----:B------:R-:W-:Y:S02]  /*0570*/  IMAD.IADD R39, R52, 0x1, R33 ;  /* 0x0000000134277824 */ /* 0x000fe400078e0221 */
[----:B------:R-:W-:-:S04]  /*0580*/  IMAD.WIDE R20, R25, 0x4, R36 ;  /* 0x0000000419147825 */ /* 0x000fc800078e0224 */
[----:B0-----:R-:W-:Y:S01]  /*0590*/  IMAD.WIDE R22, R25, 0x4, R14 ;  /* 0x0000000419167825 */ /* 0x001fe200078e020e */
[----:B------:R-:W4:Y:S03]  /*05a0*/  @P3 LDG.E.EL R24, desc[UR4][R20.64+-0x84] ;  /* 0xffff7c0414183981 */ /* 0x000f26000c2e1900 */
[C---:B-1----:R-:W-:Y:S01]  /*05b0*/  IMAD.WIDE R16, R39.reuse, 0x4, R8 ;  /* 0x0000000427107825 */ /* 0x042fe200078e0208 */
[----:B------:R-:W4:Y:S03]  /*05c0*/  @P3 LDG.E.EL R30, desc[UR4][R22.64+-0x84] ;  /* 0xffff7c04161e3981 */ /* 0x000f26000c2e1900 */
[----:B---3--:R-:W-:-:S05]  /*05d0*/  IMAD.WIDE R38, R39, 0x4, R6 ;  /* 0x0000000427267825 */ /* 0x008fca00078e0206 */
[----:B------:R-:W3:Y:S01]  /*05e0*/  @P3 LDG.E.EL R41, desc[UR4][R38.64] ;  /* 0x0000000426293981 */ /* 0x000ee2000c2e1900 */
[----:B--2---:R-:W-:Y:S02]  /*05f0*/  SEL R64, R12, RZ, P4 ;  /* 0x000000ff0c407207 */ /* 0x004fe40002000000 */
[----:B------:R-:W0:Y:S01]  /*0600*/  LDC.64 R12, c[0x0][0x270] ;  /* 0x00009c00ff0c7b82 */ /* 0x000e220000000a00 */
[----:B-----5:R-:W-:Y:S01]  /*0610*/  SEL R61, R0, RZ, P4 ;  /* 0x000000ff003d7207 */ /* 0x020fe20002000000 */
[----:B------:R-:W-:-:S06]  /*0620*/  IMAD.MOV.U32 R0, RZ, RZ, RZ ;  /* 0x000000ffff007224 */ /* 0x000fcc00078e00ff */
[----:B------:R-:W2:Y:S01]  /*0630*/  @P3 LDG.E.EL R0, desc[UR4][R16.64] ;  /* 0x0000000410003981 */ /* 0x000ea2000c2e1900 */
[----:B0-----:R-:W-:-:S05]  /*0640*/  IMAD.WIDE R26, R25, 0x4, R12 ;  /* 0x00000004191a7825 */ /* 0x001fca00078e020c */
[----:B------:R-:W5:Y:S01]  /*0650*/  @P3 LDG.E.EL R35, desc[UR4][R26.64+-0x84] ;  /* 0xffff7c041a233981 */ /* 0x000f62000c2e1900 */
[----:B----4-:R-:W-:Y:S02]  /*0660*/  SEL R69, R24, RZ, P3 ;  /* 0x000000ff18457207 */ /* 0x010fe40001800000 */
[----:B------:R-:W-:Y:S01]  /*0670*/  SEL R71, R30, RZ, P3 ;  /* 0x000000ff1e477207 */ /* 0x000fe20001800000 */
[----:B------:R-:W-:Y:S01]  /*0680*/  IMAD.MOV.U32 R30, RZ, RZ, RZ ;  /* 0x000000ffff1e7224 */ /* 0x000fe200078e00ff */
[----:B---3--:R-:W-:Y:S01]  /*0690*/  SEL R75, R41, RZ, P3 ;  /* 0x000000ff294b7207 */ /* 0x008fe20001800000 */
[----:B------:R-:W-:Y:S01]  /*06a0*/  IMAD.MOV.U32 R41, RZ, RZ, RZ ;  /* 0x000000ffff297224 */ /* 0x000fe200078e00ff */
[----:B------:R-:W-:Y:S02]  /*06b0*/  MOV R24, RZ ;  /* 0x000000ff00187202 */ /* 0x000fe40000000f00 */
[----:B--2---:R-:W-:Y:S02]  /*06c0*/  SEL R66, R0, RZ, P3 ;  /* 0x000000ff00427207 */ /* 0x004fe40001800000 */
[----:B-----5:R-:W-:-:S02]  /*06d0*/  SEL R72, R35, RZ, P3 ;  /* 0x000000ff23487207 */ /* 0x020fc40001800000 */
[----:B------:R-:W-:-:S13]  /*06e0*/  ISETP.GT.AND P3, PT, R25, 0x20, P2 ;  /* 0x000000201900780c */ /* 0x000fda0001764270 */
[----:B------:R-:W2:Y:S01]  /*06f0*/  @P3 LDG.E.EL R30, desc[UR4][R18.64+-0x84] ;  /* 0xffff7c04121e3981 */ /* 0x000ea2000c2e1900 */
[----:B------:R-:W-:Y:S02]  /*0700*/  IMAD.IADD R35, R40, 0x1, R33 ;  /* 0x0000000128237824 */ /* 0x000fe400078e0221 */
[----:B------:R-:W-:Y:S01]  /*0710*/  IMAD.MOV.U32 R0, RZ, RZ, RZ ;  /* 0x000000ffff007224 */ /* 0x000fe200078e00ff */
[----:B------:R-:W3:Y:S01]  /*0720*/  @P3 LDG.E.EL R24, desc[UR4][R20.64+-0x84] ;  /* 0xffff7c0414183981 */ /* 0x000ee2000c2e1900 */
[----:B------:R-:W-:-:S03]  /*0730*/  IMAD.WIDE R16, R35, 0x4, R8 ;  /* 0x0000000423107825 */ /* 0x000fc600078e0208 */
[----:B------:R-:W4:Y:S01]  /*0740*/  @P3 LDG.E.EL R41, desc[UR4][R22.64+-0x84] ;  /* 0xffff7c0416293981 */ /* 0x000f22000c2e1900 */
[----:B------:R-:W-:-:S03]  /*0750*/  IMAD.WIDE R38, R35, 0x4, R6 ;  /* 0x0000000423267825 */ /* 0x000fc600078e0206 */
[----:B------:R-:W5:Y:S04]  /*0760*/  @P3 LDG.E.EL R44, desc[UR4][R26.64+-0x84] ;  /* 0xffff7c041a2c3981 */ /* 0x000f68000c2e1900 */
[----:B------:R-:W5:Y:S04]  /*0770*/  @P3 LDG.E.EL R0, desc[UR4][R16.64] ;  /* 0x0000000410003981 */ /* 0x000f68000c2e1900 */
[----:B------:R-:W5:Y:S01]  /*0780*/  @P3 LDG.E.EL R45, desc[UR4][R38.64] ;  /* 0x00000004262d3981 */ /* 0x000f62000c2e1900 */
[----:B------:R-:W-:Y:S02]  /*0790*/  FSETP.GEU.AND P5, PT, R42, 1.175494350822287508e-38, PT ;  /* 0x008000002a00780b */ /* 0x000fe40003fae000 */
[----:B------:R-:W-:Y:S01]  /*07a0*/  P2R R51, PR, RZ, 0x4 ;  /* 0x00000004ff337803 */ /* 0x000fe20000000000 */
[----:B------:R-:W-:Y:S01]  /*07b0*/  IMAD.MOV.U32 R53, RZ, RZ, 0x3e800000 ;  /* 0x3e800000ff357424 */ /* 0x000fe200078e00ff */
[----:B------:R-:W-:-:S02]  /*07c0*/  P2R R46, PR, RZ, 0x20 ;  /* 0x00000020ff2e7803 */ /* 0x000fc40000000000 */
[----:B--2---:R-:W-:-:S05]  /*07d0*/  SEL R30, R30, RZ, P3 ;  /* 0x000000ff1e1e7207 */ /* 0x004fca0001800000 */
[----:B------:R-:W-:-:S04]  /*07e0*/  FADD R30, R30, 0.0010000000474974513054 ;  /* 0x3a83126f1e1e7421 */ /* 0x000fc80000000000 */
[----:B------:R-:W0:Y:S01]  /*07f0*/  MUFU.SQRT R43, R30 ;  /* 0x0000001e002b7308 */ /* 0x000e220000002000 */
[----:B---3--:R-:W-:Y:S02]  /*0800*/  SEL R68, R24, RZ, P3 ;  /* 0x000000ff18447207 */ /* 0x008fe40001800000 */
[----:B----4-:R-:W-:Y:S02]  /*0810*/  SEL R70, R41, RZ, P3 ;  /* 0x000000ff29467207 */ /* 0x010fe40001800000 */
[----:B-----5:R-:W-:Y:S02]  /*0820*/  SEL R73, R44, RZ, P3 ;  /* 0x000000ff2c497207 */ /* 0x020fe40001800000 */
[----:B------:R-:W-:Y:S02]  /*0830*/  SEL R67, R0, RZ, P3 ;  /* 0x000000ff00437207 */ /* 0x000fe40001800000 */
[----:B------:R-:W-:Y:S02]  /*0840*/  SEL R74, R45, RZ, P3 ;  /* 0x000000ff2d4a7207 */ /* 0x000fe40001800000 */
[----:B0-----:R-:W-:-:S02]  /*0850*/  FSETP.GT.AND P3, PT, R43, 8.50705917302346158658e+37, PT ;  /* 0x7e8000002b00780b */ /* 0x001fc40003f64000 */
[----:B------:R-:W-:-:S04]  /*0860*/  FSETP.GEU.AND P2, PT, R43, 1.175494350822287508e-38, PT ;  /* 0x008000002b00780b */ /* 0x000fc80003f4e000 */
[----:B------:R-:W-:Y:S02]  /*0870*/  P2R R24, PR, RZ, 0x4 ;  /* 0x00000004ff187803 */ /* 0x000fe40000000000 */
[----:B------:R-:W-:Y:S02]  /*0880*/  ISETP.NE.AND P2, PT, R46, RZ, PT ;  /* 0x000000ff2e00720c */ /* 0x000fe40003f45270 */
[----:B------:R-:W-:-:S03]  /*0890*/  FSEL R46, R53, 1, P3 ;  /* 0x3f800000352e7808 */ /* 0x000fc60001800000 */
[----:B------:R-:W-:Y:S01]  /*08a0*/  @P3 FMUL R43, R43, 0.25 ;  /* 0x3e8000002b2b3820 */ /* 0x000fe20000400000 */
[----:B------:R-:W-:Y:S01]  /*08b0*/  ISETP.GT.AND P3, PT, R25, 0x20, P1 ;  /* 0x000000201900780c */ /* 0x000fe20000f64270 */
[----:B------:R-:W-:-:S12]  /*08c0*/  IMAD.MOV.U32 R0, RZ, RZ, RZ ;  /* 0x000000ffff007224 */ /* 0x000fd800078e00ff */
[----:B------:R-:W2:Y:S01]  /*08d0*/  @P3 LDG.E.EL R0, desc[UR4][R18.64+-0x84] ;  /* 0xffff7c0412003981 */ /* 0x000ea2000c2e1900 */
[----:B------:R-:W-:-:S04]  /*08e0*/  FSETP.GT.AND P4, PT, R42, 8.50705917302346158658e+37, PT ;  /* 0x7e8000002a00780b */ /* 0x000fc80003f84000 */
[----:B------:R-:W-:-:S09]  /*08f0*/  FSEL R47, R53, 1, P4 ;  /* 0x3f800000352f7808 */ /* 0x000fd20002000000 */
[----:B------:R-:W-:Y:S01]  /*0900*/  @P4 FMUL R42, R42, 0.25 ;  /* 0x3e8000002a2a4820 */ /* 0x000fe20000400000 */
[----:B--2---:R-:W-:-:S05]  /*0910*/  SEL R0, R0, RZ, P3 ;  /* 0x000000ff00007207 */ /* 0x004fca0001800000 */
[----:B------:R-:W-:-:S04]  /*0920*/  FADD R16, R0, 0.0010000000474974513054 ;  /* 0x3a83126f00107421 */ /* 0x000fc80000000000 */
[----:B------:R-:W0:Y:S02]  /*0930*/  MUFU.SQRT R44, R16 ;  /* 0x00000010002c7308 */ /* 0x000e240000002000 */
[C---:B0-----:R-:W-:Y:S02]  /*0940*/  FSETP.GT.AND P5, PT, R44.reuse, 8.50705917302346158658e+37, PT ;  /* 0x7e8000002c00780b */ /* 0x041fe40003fa4000 */
[----:B------:R-:W-:Y:S02]  /*0950*/  FSETP.GEU.AND P4, PT, R44, 1.175494350822287508e-38, PT ;  /* 0x008000002c00780b */ /* 0x000fe40003f8e000 */
[----:B------:R-:W-:Y:S01]  /*0960*/  FSEL R49, R53, 1, P5 ;  /* 0x3f80000035317808 */ /* 0x000fe20002800000 */
[----:B------:R-:W-:-:S08]  /*0970*/  IMAD.MOV.U32 R0, RZ, RZ, RZ ;  /* 0x000000ffff007224 */ /* 0x000fd000078e00ff */
[----:B------:R-:W-:Y:S01]  /*0980*/  @P5 FMUL R44, R44, 0.25 ;  /* 0x3e8000002c2c5820 */ /* 0x000fe20000400000 */
[----:B------:R-:W-:-:S13]  /*0990*/  ISETP.GT.AND P5, PT, R25, 0x20, P0 ;  /* 0x000000201900780c */ /* 0x000fda00007a4270 */
[----:B------:R0:W2:Y:S01]  /*09a0*/  @P5 LDG.E.EL R0, desc[UR4][R18.64+-0x84] ;  /* 0xffff7c0412005981 */ /* 0x0000a2000c2e1900 */
[----:B------:R-:W-:Y:S01]  /*09b0*/  P2R R17, PR, RZ, 0x4 ;  /* 0x00000004ff117803 */ /* 0x000fe20000000000 */
[--C-:B------:R-:W-:Y:S01]  /*09c0*/  IMAD.IADD R39, R34, 0x1, R33.reuse ;  /* 0x0000000122277824 */ /* 0x100fe200078e0221 */
[----:B------:R-:W-:Y:S01]  /*09d0*/  HFMA2.MMA R30, -RZ, RZ, 0, 0 ;  /* 0x00000000ff1e7435 */ /* 0x000fe200000001ff */
[----:B------:R-:W-:Y:S01]  /*09e0*/  IMAD.IADD R33, R32, 0x1, R33 ;  /* 0x0000000120217824 */ /* 0x000fe200078e0221 */
[----:B------:R-:W-:Y:S01]  /*09f0*/  MOV R35, RZ ;  /* 0x000000ff00237202 */ /* 0x000fe20000000f00 */
[----:B------:R-:W-:Y:S02]  /*0a00*/  IMAD.MOV.U32 R41, RZ, RZ, RZ ;  /* 0x000000ffff297224 */ /* 0x000fe400078e00ff */
[----:B0-----:R-:W-:Y:S01]  /*0a10*/  IMAD.WIDE R18, R33, 0x4, R8 ;  /* 0x0000000421127825 */ /* 0x001fe200078e0208 */
[----:B------:R-:W-:Y:S02]  /*0a20*/  CS2R R54, SRZ ;  /* 0x0000000000367805 */ /* 0x000fe4000001ff00 */
[----:B------:R-:W-:Y:S01]  /*0a30*/  CS2R R56, SRZ ;  /* 0x0000000000387805 */ /* 0x000fe2000001ff00 */
[----:B------:R-:W3:Y:S04]  /*0a40*/  @P5 LDG.E.EL R41, desc[UR4][R20.64+-0x84] ;  /* 0xffff7c0414295981 */ /* 0x000ee8000c2e1900 */
[----:B------:R-:W4:Y:S04]  /*0a50*/  @P5 LDG.E.EL R35, desc[UR4][R18.64] ;  /* 0x0000000412235981 */ /* 0x000f28000c2e1900 */
[----:B------:R-:W5:Y:S04]  /*0a60*/  @P3 LDG.E.EL R30, desc[UR4][R20.64+-0x84] ;  /* 0xffff7c04141e3981 */ /* 0x000f68000c2e1900 */
[----:B------:R-:W3:Y:S04]  /*0a70*/  @P3 LDG.E.EL R55, desc[UR4][R26.64+-0x84] ;  /* 0xffff7c041a373981 */ /* 0x000ee8000c2e1900 */
[----:B------:R-:W3:Y:S04]  /*0a80*/  @P5 LDG.E.EL R54, desc[UR4][R22.64+-0x84] ;  /* 0xffff7c0416365981 */ /* 0x000ee8000c2e1900 */
[----:B------:R-:W3:Y:S01]  /*0a90*/  @P5 LDG.E.EL R56, desc[UR4][R26.64+-0x84] ;  /* 0xffff7c041a385981 */ /* 0x000ee2000c2e1900 */
[----:B--2---:R-:W-:-:S05]  /*0aa0*/  SEL R0, R0, RZ, P5 ;  /* 0x000000ff00007207 */ /* 0x004fca0002800000 */
[----:B------:R-:W-:-:S04]  /*0ab0*/  FADD R0, R0, 0.0010000000474974513054 ;  /* 0x3a83126f00007421 */ /* 0x000fc80000000000 */
[----:B------:R-:W0:Y:S02]  /*0ac0*/  MUFU.SQRT R45, R0 ;  /* 0x00000000002d7308 */ /* 0x000e240000002000 */
[C---:B0-----:R-:W-:Y:S02]  /*0ad0*/  FSETP.GT.AND P2, PT, R45.reuse, 8.50705917302346158658e+37, PT ;  /* 0x7e8000002d00780b */ /* 0x041fe40003f44000 */
[----:B------:R-:W-:Y:S02]  /*0ae0*/  FSETP.GEU.AND P6, PT, R45, 1.175494350822287508e-38, PT ;  /* 0x008000002d00780b */ /* 0x000fe40003fce000 */
[----:B------:R-:W-:-:S09]  /*0af0*/  FSEL R48, R53, 1, P2 ;  /* 0x3f80000035307808 */ /* 0x000fd20001000000 */
[----:B------:R-:W-:Y:S01]  /*0b00*/  @P2 FMUL R45, R45, 0.25 ;  /* 0x3e8000002d2d2820 */ /* 0x000fe20000400000 */
[----:B------:R-:W-:-:S13]  /*0b10*/  ISETP.NE.AND P2, PT, R17, RZ, PT ;  /* 0x000000ff1100720c */ /* 0x000fda0003f45270 */
[----:B------:R-:W-:Y:S01]  /*0b20*/  @!P2 FMUL R42, R42, 16777216 ;  /* 0x4b8000002a2aa820 */ /* 0x000fe20000400000 */
[----:B------:R-:W-:Y:S01]  /*0b30*/  @!P2 FMUL R47, R47, 16777216 ;  /* 0x4b8000002f2fa820 */ /* 0x000fe20000400000 */
[----:B------:R-:W-:Y:S01]  /*0b40*/  ISETP.NE.AND P2, PT, R24, RZ, PT ;  /* 0x000000ff1800720c */ /* 0x000fe20003f45270 */
[----:B------:R-:W-:Y:S02]  /*0b50*/  IMAD.MOV.U32 R24, RZ, RZ, RZ ;  /* 0x000000ffff187224 */ /* 0x000fe400078e00ff */
[----:B------:R-:W-:-:S04]  /*0b60*/  IMAD.WIDE R16, R39, 0x4, R8 ;  /* 0x0000000427107825 */ /* 0x000fc800078e0208 */
[--C-:B------:R-:W-:Y:S01]  /*0b70*/  IMAD.WIDE R38, R39, 0x4, R6.reuse ;  /* 0x0000000427267825 */ /* 0x100fe200078e0206 */
[----:B------:R0:W2:Y:S04]  /*0b80*/  @P3 LDG.E.EL R24, desc[UR4][R16.64] ;  /* 0x0000000410183981 */ /* 0x0000a8000c2e1900 */
[----:B------:R1:W2:Y:S01]  /*0b90*/  @P3 LDG.E.EL R57, desc[UR4][R38.64] ;  /* 0x0000000426393981 */ /* 0x0002a2000c2e1900 */
[----:B------:R-:W-:Y:S01]  /*0ba0*/  @!P2 FMUL R43, R43, 16777216 ;  /* 0x4b8000002b2ba820 */ /* 0x000fe20000400000 */
[----:B------:R-:W-:Y:S01]  /*0bb0*/  @!P2 FMUL R46, R46, 16777216 ;  /* 0x4b8000002e2ea820 */ /* 0x000fe20000400000 */
[----:B------:R-:W-:Y:S01]  /*0bc0*/  ISETP.NE.AND P2, PT, R51, RZ, PT ;  /* 0x000000ff3300720c */ /* 0x000fe20003f45270 */
[----:B------:R-:W-:Y:S02]  /*0bd0*/  IMAD.MOV.U32 R51, RZ, RZ, RZ ;  /* 0x000000ffff337224 */ /* 0x000fe400078e00ff */
[----:B0-----:R-:W-:-:S04]  /*0be0*/  IMAD.WIDE R16, R33, 0x4, R6 ;  /* 0x0000000421107825 */ /* 0x001fc800078e0206 */
[----:B------:R-:W2:Y:S01]  /*0bf0*/  @P3 LDG.E.EL R51, desc[UR4][R22.64+-0x84] ;  /* 0xffff7c0416333981 */ /* 0x000ea2000c2e1900 */
[----:B-1----:R-:W-:-:S06]  /*0c00*/  IMAD.MOV.U32 R38, RZ, RZ, RZ ;  /* 0x000000ffff267224 */ /* 0x002fcc00078e00ff */
[----:B------:R0:W2:Y:S01]  /*0c10*/  @P5 LDG.E.EL R38, desc[UR4][R16.64] ;  /* 0x0000000410265981 */ /* 0x0000a2000c2e1900 */
[----:B------:R-:W-:Y:S01]  /*0c20*/  @!P6 FMUL R45, R45, 16777216 ;  /* 0x4b8000002d2de820 */ /* 0x000fe20000400000 */
[----:B------:R-:W1:Y:S01]  /*0c30*/  MUFU.RCP R43, R43 ;  /* 0x0000002b002b7308 */ /* 0x000e620000001000 */
[----:B------:R-:W-:Y:S01]  /*0c40*/  @!P4 FMUL R44, R44, 16777216 ;  /* 0x4b8000002c2cc820 */ /* 0x000fe20000400000 */
[----:B------:R-:W-:-:S04]  /*0c50*/  VIADD R33, R50, 0x1 ;  /* 0x0000000132217836 */ /* 0x000fc80000000000 */
[----:B------:R-:W-:Y:S02]  /*0c60*/  IMAD.HI R0, R33, 0x2e8ba2e9, RZ ;  /* 0x2e8ba2e921007827 */ /* 0x000fe400078e02ff */
[----:B------:R-:W0:Y:S03]  /*0c70*/  MUFU.RCP R45, R45 ;  /* 0x0000002d002d7308 */ /* 0x000e260000001000 */
[----:B------:R-:W-:-:S05]  /*0c80*/  SHF.R.U32.HI R19, RZ, 0x1f, R0 ;  /* 0x0000001fff137819 */ /* 0x000fca0000011600 */
[----:B------:R-:W5:Y:S01]  /*0c90*/  MUFU.RCP R42, R42 ;  /* 0x0000002a002a7308 */ /* 0x000f620000001000 */
[----:B------:R-:W-:-:S07]  /*0ca0*/  LEA.HI.SX32 R0, R0, R19, 0x1d ;  /* 0x0000001300007211 */ /* 0x000fce00078feaff */
[----:B------:R-:W5:Y:S01]  /*0cb0*/  MUFU.RCP R44, R44 ;  /* 0x0000002c002c7308 */ /* 0x000f620000001000 */
[----:B-1----:R-:W-:Y:S01]  /*0cc0*/  FMUL R19, R43, R46 ;  /* 0x0000002e2b137220 */ /* 0x002fe20000400000 */
[----:B0-----:R-:W-:Y:S01]  /*0cd0*/  FADD R16, R67, -R68 ;  /* 0x8000004443107221 */ /* 0x001fe20000000000 */
[----:B---3--:R-:W-:Y:S01]  /*0ce0*/  SEL R22, R41, RZ, P5 ;  /* 0x000000ff29167207 */ /* 0x008fe20002800000 */
[----:B------:R-:W-:Y:S01]  /*0cf0*/  @!P6 FMUL R48, R48, 16777216 ;  /* 0x4b8000003030e820 */ /* 0x000fe20000400000 */
[----:B----4-:R-:W-:Y:S01]  /*0d00*/  SEL R35, R35, RZ, P5 ;  /* 0x000000ff23237207 */ /* 0x010fe20002800000 */
[----:B------:R-:W-:Y:S01]  /*0d10*/  @!P4 FMUL R49, R49, 16777216 ;  /* 0x4b8000003131c820 */ /* 0x000fe20000400000 */
[----:B-----5:R-:W-:Y:S01]  /*0d20*/  SEL R20, R30, RZ, P3 ;  /* 0x000000ff1e147207 */ /* 0x020fe20001800000 */
[----:B------:R-:W-:Y:S01]  /*0d30*/  FMUL R19, R19, R16 ;  /* 0x0000001013137220 */ /* 0x000fe20000400000 */
[----:B------:R-:W-:Y:S01]  /*0d40*/  FMUL R45, R45, R48 ;  /* 0x000000302d2d7220 */ /* 0x000fe20000400000 */
[----:B------:R-:W-:Y:S01]  /*0d50*/  FADD R16, R35, -R22 ;  /* 0x8000001623107221 */ /* 0x000fe20000000000 */
[----:B------:R-:W-:Y:S01]  /*0d60*/  SEL R55, R55, RZ, P3 ;  /* 0x000000ff37377207 */ /* 0x000fe20001800000 */
[----:B------:R-:W-:Y:S01]  /*0d70*/  FMUL R47, R42, R47 ;  /* 0x0000002f2a2f7220 */ /* 0x000fe20000400000 */
[----:B------:R-:W-:Y:S01]  /*0d80*/  FADD R18, R66, -R69 ;  /* 0x8000004542127221 */ /* 0x000fe20000000000 */
[----:B------:R-:W-:Y:S01]  /*0d90*/  SEL R56, R56, RZ, P5 ;  /* 0x000000ff38387207 */ /* 0x000fe20002800000 */
[----:B------:R-:W-:Y:S01]  /*0da0*/  FMUL R44, R44, R49 ;  /* 0x000000312c2c7220 */ /* 0x000fe20000400000 */
[----:B------:R-:W-:Y:S01]  /*0db0*/  FMUL R16, R45, R16 ;  /* 0x000000102d107220 */ /* 0x000fe20000400000 */
[----:B------:R-:W-:Y:S01]  /*0dc0*/  FMUL R18, R47, R18 ;  /* 0x000000122f127220 */ /* 0x000fe20000400000 */
[----:B------:R-:W-:-:S03]  /*0dd0*/  FFMA R19, R70, R19, R73 ;  /* 0x0000001346137223 */ /* 0x000fc60000000049 */
[----:B------:R-:W-:Y:S01]  /*0de0*/  FFMA R18, R71, R18, R72 ;  /* 0x0000001247127223 */ /* 0x000fe20000000048 */
[----:B------:R-:W-:Y:S01]  /*0df0*/  FADD R19, R74, R19 ;  /* 0x000000134a137221 */ /* 0x000fe20000000000 */
[----:B------:R-:W-:Y:S02]  /*0e00*/  ISETP.GT.AND P4, PT, R25, 0x20, PT ;  /* 0x000000201900780c */ /* 0x000fe40003f84270 */
[----:B------:R-:W-:Y:S01]  /*0e10*/  FADD R18, R75, R18 ;  /* 0x000000124b127221 */ /* 0x000fe20000000000 */
[----:B------:R-:W-:Y:S01]  /*0e20*/  FADD R30, R58, R63 ;  /* 0x0000003f3a1e7221 */ /* 0x000fe20000000000 */
[----:B------:R-:W-:Y:S01]  /*0e30*/  FADD R27, R59, R62 ;  /* 0x0000003e3b1b7221 */ /* 0x000fe20000000000 */
[----:B------:R-:W-:Y:S01]  /*0e40*/  FADD R23, R60, R65 ;  /* 0x000000413c177221 */ /* 0x000fe20000000000 */
[----:B------:R-:W-:Y:S01]  /*0e50*/  FADD R21, R61, R64 ;  /* 0x000000403d157221 */ /* 0x000fe20000000000 */
[----:B------:R-:W-:Y:S02]  /*0e60*/  IMAD R33, R0, -0x2c, R33 ;  /* 0xffffffd400217824 */ /* 0x000fe400078e0221 */
[----:B------:R-:W-:Y:S01]  /*0e70*/  IMAD.MOV.U32 R0, RZ, RZ, RZ ;  /* 0x000000ffff007224 */ /* 0x000fe200078e00ff */
[----:B--2---:R-:W-:-:S02]  /*0e80*/  SEL R17, R24, RZ, P3 ;  /* 0x000000ff18117207 */ /* 0x004fc40001800000 */
[----:B------:R-:W-:-:S03]  /*0e90*/  SEL R24, R57, RZ, P3 ;  /* 0x000000ff39187207 */ /* 0x000fc60001800000 */
[----:B------:R-:W-:-:S04]  /*0ea0*/  FADD R17, R17, -R20 ;  /* 0x8000001411117221 */ /* 0x000fc80000000000 */
[----:B------:R-:W-:Y:S01]  /*0eb0*/  FMUL R17, R44, R17 ;  /* 0x000000112c117220 */ /* 0x000fe20000400000 */
[----:B------:R-:W-:Y:S02]  /*0ec0*/  SEL R26, R51, RZ, P3 ;  /* 0x000000ff331a7207 */ /* 0x000fe40001800000 */
[----:B------:R-:W-:Y:S02]  /*0ed0*/  ISETP.GE.U32.AND P3, PT, R29, 0xb, PT ;  /* 0x0000000b1d00780c */ /* 0x000fe40003f66070 */
[----:B------:R-:W-:Y:S01]  /*0ee0*/  SEL R29, R54, RZ, P5 ;  /* 0x000000ff361d7207 */ /* 0x000fe20002800000 */
[----:B------:R-:W-:-:S04]  /*0ef0*/  FFMA R17, R26, R17, R55 ;  /* 0x000000111a117223 */ /* 0x000fc80000000037 */
[----:B------:R-:W-:Y:S01]  /*0f00*/  FFMA R16, R29, R16, R56 ;  /* 0x000000101d107223 */ /* 0x000fe20000000038 */
[----:B------:R-:W-:Y:S01]  /*0f10*/  SEL R29, R38, RZ, P5 ;  /* 0x000000ff261d7207 */ /* 0x000fe20002800000 */
[----:B------:R-:W-:-:S04]  /*0f20*/  FADD R17, R24, R17 ;  /* 0x0000001118117221 */ /* 0x000fc80000000000 */
[----:B------:R-:W-:Y:S01]  /*0f30*/  FADD R16, R29, R16 ;  /* 0x000000101d107221 */ /* 0x000fe20000000000 */
[----:B------:R-:W-:Y:S02]  /*0f40*/  @P3 FSEL R30, R18, RZ, P4 ;  /* 0x000000ff121e3208 */ /* 0x000fe40002000000 */
[----:B------:R-:W-:Y:S02]  /*0f50*/  @P3 FSEL R27, R19, RZ, P4 ;  /* 0x000000ff131b3208 */ /* 0x000fe40002000000 */
[----:B------:R-:W-:Y:S02]  /*0f60*/  @P3 FSEL R23, R17, RZ, P4 ;  /* 0x000000ff11173208 */ /* 0x000fe40002000000 */
[----:B------:R-:W-:Y:S02]  /*0f70*/  @P3 FSEL R21, R16, RZ, P4 ;  /* 0x000000ff10153208 */ /* 0x000fe40002000000 */
[----:B------:R-:W-:-:S04]  /*0f80*/  ISETP.GT.AND P3, PT, R25, 0x15, PT ;  /* 0x000000151900780c */ /* 0x000fc80003f64270 */
[C---:B------:R-:W-:Y:S01]  /*0f90*/  ISETP.LT.AND P3, PT, R33.reuse, 0x21, P3 ;  /* 0x000000212100780c */ /* 0x040fe20001f61270 */
[----:B------:R-:W-:-:S03]  /*0fa0*/  VIADD R29, R33, 0xffffffea ;  /* 0xffffffea211d7836 */ /* 0x000fc60000000000 */
[----:B------:R-:W-:Y:S01]  /*0fb0*/  ISETP.LT.AND P4, PT, R28, 0x100, P3 ;  /* 0x000001001c00780c */ /* 0x000fe20001f81270 */
[----:B------:R-:W-:-:S03]  /*0fc0*/  IMAD.IADD R39, R52, 0x1, R29 ;  /* 0x0000000134277824 */ /* 0x000fc600078e021d */
[----:B------:R-:W-:Y:S01]  /*0fd0*/  ISETP.LT.AND P4, PT, R50, 0xb0, P4 ;  /* 0x000000b03200780c */ /* 0x000fe20002781270 */
[----:B------:R-:W-:Y:S01]  /*0fe0*/  HFMA2.MMA R18, -RZ, RZ, 0, 0 ;  /* 0x00000000ff127435 */ /* 0x000fe200000001ff */
[----:B------:R-:W-:-:S04]  /*0ff0*/  IMAD.WIDE R16, R39, 0x4, R4 ;  /* 0x0000000427107825 */ /* 0x000fc800078e0204 */
[----:B------:R-:W-:-:S07]  /*1000*/  IMAD.WIDE R38, R39, 0x4, R2 ;  /* 0x0000000427267825 */ /* 0x000fce00078e0202 */
[----:B------:R-:W2:Y:S04]  /*1010*/  @P4 LDG.E.EL R0, desc[UR4][R16.64] ;  /* 0x0000000410004981 */ /* 0x000ea8000c2e1900 */
[----:B------:R-:W3:Y:S01]  /*1020*/  @P4 LDG.E.EL R18, desc[UR4][R38.64] ;  /* 0x0000000426124981 */ /* 0x000ee2000c2e1900 */
[----:B------:R-:W-:Y:S02]  /*1030*/  IMAD.IADD R43, R40, 0x1, R29 ;  /* 0x00000001282b7824 */ /* 0x000fe400078e021d */
[----:B------:R-:W-:Y:S01]  /*1040*/  IMAD.MOV.U32 R20, RZ, RZ, RZ ;  /* 0x000000ffff147224 */ /* 0x000fe200078e00ff */
[----:B--2---:R-:W-:Y:S02]  /*1050*/  SEL R58, R0, RZ, P4 ;  /* 0x000000ff003a7207 */ /* 0x004fe40002000000 */
[----:B---3--:R-:W-:-:S02]  /*1060*/  SEL R63, R18, RZ, P4 ;  /* 0x000000ff123f7207 */ /* 0x008fc40002000000 */
[----:B------:R-:W-:Y:S01]  /*1070*/  PLOP3.LUT P4, PT, P2, P3, PT, 0x80, 0x0 ;  /* 0x000000000000781c */ /* 0x000fe20001787070 */
[----:B------:R-:W-:Y:S02]  /*1080*/  IMAD.MOV.U32 R0, RZ, RZ, RZ ;  /* 0x000000ffff007224 */ /* 0x000fe400078e00ff */
[----:B------:R-:W-:-:S04]  /*1090*/  IMAD.WIDE R18, R43, 0x4, R4 ;  /* 0x000000042b127825 */ /* 0x000fc800078e0204 */
[----:B------:R-:W-:-:S06]  /*10a0*/  IMAD.WIDE R42, R43, 0x4, R2 ;  /* 0x000000042b2a7825 */ /* 0x000fcc00078e0202 */
[----:B------:R-:W2:Y:S04]  /*10b0*/  @P4 LDG.E.EL R0, desc[UR4][R18.64] ;  /* 0x0000000412004981 */ /* 0x000ea8000c2e1900 */
[----:B------:R-:W3:Y:S01]  /*10c0*/  @P4 LDG.E.EL R20, desc[UR4][R42.64] ;  /* 0x000000042a144981 */ /* 0x000ee2000c2e1900 */
[----:B------:R-:W-:-:S04]  /*10d0*/  IMAD.IADD R39, R34, 0x1, R29 ;  /* 0x0000000122277824 */ /* 0x000fc800078e021d */
[----:B------:R-:W-:-:S04]  /*10e0*/  IMAD.WIDE R16, R39, 0x4, R4 ;  /* 0x0000000427107825 */ /* 0x000fc800078e0204 */
[----:B------:R-:W-:Y:S01]  /*10f0*/  IMAD.WIDE R38, R39, 0x4, R2 ;  /* 0x0000000427267825 */ /* 0x000fe200078e0202 */
[----:B--2---:R-:W-:Y:S02]  /*1100*/  SEL R59, R0, RZ, P4 ;  /* 0x000000ff003b7207 */ /* 0x004fe40002000000 */
[----:B---3--:R-:W-:Y:S02]  /*1110*/  SEL R62, R20, RZ, P4 ;  /* 0x000000ff143e7207 */ /* 0x008fe40002000000 */
[----:B------:R-:W-:Y:S01]  /*1120*/  PLOP3.LUT P4, PT, P1, P3, PT, 0x80, 0x0 ;  /* 0x000000000000781c */ /* 0x000fe20000f87070 */
[----:B------:R-:W-:Y:S01]  /*1130*/  IMAD.MOV.U32 R0, RZ, RZ, RZ ;  /* 0x000000ffff007224 */ /* 0x000fe200078e00ff */
[----:B------:R-:W-:-:S11]  /*1140*/  MOV R20, RZ ;  /* 0x000000ff00147202 */ /* 0x000fd60000000f00 */
        /* <DEDUP_REMOVED lines=8> */
[----:B------:R-:W-:Y:S02]  /*11d0*/  IMAD.MOV.U32 R0, RZ, RZ, RZ ;  /* 0x000000ffff007224 */ /* 0x000fe400078e00ff */
[----:B------:R-:W-:-:S10]  /*11e0*/  IMAD.MOV.U32 R20, RZ, RZ, RZ ;  /* 0x000000ffff147224 */ /* 0x000fd400078e00ff */
[----:B------:R0:W2:Y:S04]  /*11f0*/  @P4 LDG.E.EL R0, desc[UR4][R18.64] ;  /* 0x0000000412004981 */ /* 0x0000a8000c2e1900 */
[----:B------:R1:W3:Y:S01]  /*1200*/  @P4 LDG.E.EL R20, desc[UR4][R42.64] ;  /* 0x000000042a144981 */ /* 0x0002e2000c2e1900 */
[----:B------:R-:W-:Y:S01]  /*1210*/  ISETP.NE.AND P6, PT, R137, RZ, PT ;  /* 0x000000ff8900720c */ /* 0x000fe20003fc5270 */
[----:B------:R-:W-:Y:S01]  /*1220*/  VIADD R29, R33, 0xffffffdf ;  /* 0xffffffdf211d7836 */ /* 0x000fe20000000000 */
[----:B------:R-:W-:-:S03]  /*1230*/  HFMA2.MMA R24, -RZ, RZ, 0, 0 ;  /* 0x00000000ff187435 */ /* 0x000fc600000001ff */
[----:B------:R-:W-:Y:S02]  /*1240*/  IMAD.IADD R47, R52, 0x1, R29 ;  /* 0x00000001342f7824 */ /* 0x000fe400078e021d */
[----:B------:R-:W-:Y:S02]  /*1250*/  IMAD.MOV.U32 R22, RZ, RZ, RZ ;  /* 0x000000ffff167224 */ /* 0x000fe400078e00ff */
[----:B------:R-:W-:Y:S02]  /*1260*/  IMAD.MOV.U32 R26, RZ, RZ, RZ ;  /* 0x000000ffff1a7224 */ /* 0x000fe400078e00ff */
[----:B------:R-:W-:Y:S02]  /*1270*/  IMAD.MOV.U32 R35, RZ, RZ, RZ ;  /* 0x000000ffff237224 */ /* 0x000fe400078e00ff */
[----:B------:R-:W-:-:S04]  /*1280*/  IMAD.WIDE R16, R47, 0x4, R8 ;  /* 0x000000042f107825 */ /* 0x000fc800078e0208 */
[----:B------:R-:W-:-:S04]  /*1290*/  IMAD.WIDE R38, R33, 0x4, R10 ;  /* 0x0000000421267825 */ /* 0x000fc800078e020a */
[----:B0-----:R-:W-:-:S04]  /*12a0*/  IMAD.WIDE R18, R33, 0x4, R36 ;  /* 0x0000000421127825 */ /* 0x001fc800078e0224 */
[----:B-1----:R-:W-:-:S04]  /*12b0*/  IMAD.WIDE R42, R33, 0x4, R14 ;  /* 0x00000004212a7825 */ /* 0x002fc800078e020e */
[----:B------:R-:W-:-:S04]  /*12c0*/  IMAD.WIDE R44, R33, 0x4, R12 ;  /* 0x00000004212c7825 */ /* 0x000fc800078e020c */
[----:B------:R-:W-:Y:S01]  /*12d0*/  IMAD.WIDE R46, R47, 0x4, R6 ;  /* 0x000000042f2e7825 */ /* 0x000fe200078e0206 */
[----:B--2---:R-:W-:Y:S02]  /*12e0*/  SEL R61, R0, RZ, P4 ;  /* 0x000000ff003d7207 */ /* 0x004fe40002000000 */
[----:B---3--:R-:W-:Y:S02]  /*12f0*/  SEL R64, R20, RZ, P4 ;  /* 0x000000ff14407207 */ /* 0x008fe40002000000 */
[----:B------:R-:W-:Y:S01]  /*1300*/  ISETP.GT.AND P4, PT, R33, 0x20, P6 ;  /* 0x000000202100780c */ /* 0x000fe20003784270 */
[----:B------:R-:W-:Y:S02]  /*1310*/  IMAD.MOV.U32 R20, RZ, RZ, RZ ;  /* 0x000000ffff147224 */ /* 0x000fe400078e00ff */
[----:B------:R-:W-:-:S10]  /*1320*/  IMAD.MOV.U32 R0, RZ, RZ, RZ ;  /* 0x000000ffff007224 */ /* 0x000fd400078e00ff */
[----:B------:R-:W2:Y:S04]  /*1330*/  @P4 LDG.E.EL R22, desc[UR4][R38.64+-0x84] ;  /* 0xffff7c0426164981 */ /* 0x000ea8000c2e1900 */
[----:B------:R-:W3:Y:S04]  /*1340*/  @P4 LDG.E.EL R20, desc[UR4][R18.64+-0x84] ;  /* 0xffff7c0412144981 */ /* 0x000ee8000c2e1900 */
[----:B------:R-:W4:Y:S04]  /*1350*/  @P4 LDG.E.EL R24, desc[UR4][R42.64+-0x84] ;  /* 0xffff7c042a184981 */ /* 0x000f28000c2e1900 */
[----:B------:R-:W5:Y:S04]  /*1360*/  @P4 LDG.E.EL R26, desc[UR4][R44.64+-0x84] ;  /* 0xffff7c042c1a4981 */ /* 0x000f68000c2e1900 */
[----:B------:R-:W5:Y:S04]  /*1370*/  @P4 LDG.E.EL R0, desc[UR4][R16.64] ;  /* 0x0000000410004981 */ /* 0x000f68000c2e1900 */
[----:B------:R0:W5:Y:S02]  /*1380*/  @P4 LDG.E.EL R35, desc[UR4][R46.64] ;  /* 0x000000042e234981 */ /* 0x000164000c2e1900 */
[----:B0-----:R-:W-:-:S04]  /*1390*/  IMAD.IADD R47, R40, 0x1, R29 ;  /* 0x00000001282f7824 */ /* 0x001fc800078e021d */
[----:B------:R-:W-:-:S04]  /*13a0*/  IMAD.WIDE R16, R47, 0x4, R8 ;  /* 0x000000042f107825 */ /* 0x000fc800078e0208 */
[----:B------:R-:W-:Y:S01]  /*13b0*/  IMAD.WIDE R46, R47, 0x4, R6 ;  /* 0x000000042f2e7825 */ /* 0x000fe200078e0206 */
[----:B--2---:R-:W-:Y:S02]  /*13c0*/  SEL R49, R22, RZ, P4 ;  /* 0x000000ff16317207 */ /* 0x004fe40002000000 */
[----:B---3--:R-:W-:Y:S02]  /*13d0*/  SEL R69, R20, RZ, P4 ;  /* 0x000000ff14457207 */ /* 0x008fe40002000000 */
[----:B----4-:R-:W-:Y:S02]  /*13e0*/  SEL R72, R24, RZ, P4 ;  /* 0x000000ff18487207 */ /* 0x010fe40002000000 */
[----:B-----5:R-:W-:Y:S02]  /*13f0*/  SEL R75, R26, RZ, P4 ;  /* 0x000000ff1a4b7207 */ /* 0x020fe40002000000 */
[----:B------:R-:W-:Y:S02]  /*1400*/  SEL R66, R0, RZ, P4 ;  /* 0x000000ff00427207 */ /* 0x000fe40002000000 */
[----:B------:R-:W-:-:S02]  /*1410*/  SEL R78, R35, RZ, P4 ;  /* 0x000000ff234e7207 */ /* 0x000fc40002000000 */
[----:B------:R-:W-:Y:S01]  /*1420*/  ISETP.GT.AND P4, PT, R33, 0x20, P2 ;  /* 0x000000202100780c */ /* 0x000fe20001784270 */
[----:B------:R-:W-:Y:S01]  /*1430*/  HFMA2.MMA R35, -RZ, RZ, 0, 0 ;  /* 0x00000000ff237435 */ /* 0x000fe200000001ff */
[----:B------:R-:W-:Y:S01]  /*1440*/  MOV R22, RZ ;  /* 0x000000ff00167202 */ /* 0x000fe20000000f00 */
[----:B------:R-:W-:Y:S02]  /*1450*/  IMAD.MOV.U32 R20, RZ, RZ, RZ ;  /* 0x000000ffff147224 */ /* 0x000fe400078e00ff */
[----:B------:R-:W-:Y:S02]  /*1460*/  IMAD.MOV.U32 R24, RZ, RZ, RZ ;  /* 0x000000ffff187224 */ /* 0x000fe400078e00ff */
[----:B------:R-:W-:Y:S02]  /*1470*/  IMAD.MOV.U32 R26, RZ, RZ, RZ ;  /* 0x000000ffff1a7224 */ /* 0x000fe400078e00ff */
[----:B------:R-:W-:-:S04]  /*1480*/  IMAD.MOV.U32 R0, RZ, RZ, RZ ;  /* 0x000000ffff007224 */ /* 0x000fc800078e00ff */
[----:B------:R-:W2:Y:S04]  /*1490*/  @P4 LDG.E.EL R22, desc[UR4][R38.64+-0x84] ;  /* 0xffff7c0426164981 */ /* 0x000ea8000c2e1900 */
[----:B------:R-:W3:Y:S04]  /*14a0*/  @P4 LDG.E.EL R20, desc[UR4][R18.64+-0x84] ;  /* 0xffff7c0412144981 */ /* 0x000ee8000c2e1900 */
[----:B------:R-:W4:Y:S04]  /*14b0*/  @P4 LDG.E.EL R24, desc[UR4][R42.64+-0x84] ;  /* 0xffff7c042a184981 */ /* 0x000f28000c2e1900 */
[----:B------:R-:W5:Y:S04]  /*14c0*/  @P4 LDG.E.EL R26, desc[UR4][R44.64+-0x84] ;  /* 0xffff7c042c1a4981 */ /* 0x000f68000c2e1900 */
[----:B------:R-:W5:Y:S04]  /*14d0*/  @P4 LDG.E.EL R0, desc[UR4][R16.64] ;  /* 0x0000000410004981 */ /* 0x000f68000c2e1900 */
[----:B------:R0:W5:Y:S01]  /*14e0*/  @P4 LDG.E.EL R35, desc[UR4][R46.64] ;  /* 0x000000042e234981 */ /* 0x000162000c2e1900 */
[----:B------:R-:W-:-:S02]  /*14f0*/  IMAD.MOV.U32 R41, RZ, RZ, RZ ;  /* 0x000000ffff297224 */ /* 0x000fc400078e00ff */
[----:B0-----:R-:W-:-:S04]  /*1500*/  IMAD.IADD R47, R34, 0x1, R29 ;  /* 0x00000001222f7824 */ /* 0x001fc800078e021d */
[----:B------:R-:W-:-:S04]  /*1510*/  IMAD.WIDE R16, R47, 0x4, R8 ;  /* 0x000000042f107825 */ /* 0x000fc800078e0208 */
[----:B------:R-:W-:Y:S02]  /*1520*/  IMAD.MOV.U32 R48, RZ, RZ, RZ ;  /* 0x000000ffff307224 */ /* 0x000fe400078e00ff */
[----:B------:R-:W-:Y:S01]  /*1530*/  IMAD.WIDE R46, R47, 0x4, R6 ;  /* 0x000000042f2e7825 */ /* 0x000fe200078e0206 */
[----:B--2---:R-:W-:Y:S02]  /*1540*/  SEL R51, R22, RZ, P4 ;  /* 0x000000ff16337207 */ /* 0x004fe40002000000 */
[----:B---3--:R-:W-:Y:S02]  /*1550*/  SEL R70, R20, RZ, P4 ;  /* 0x000000ff14467207 */ /* 0x008fe40002000000 */
[----:B----4-:R-:W-:Y:S02]  /*1560*/  SEL R73, R24, RZ, P4 ;  /* 0x000000ff18497207 */ /* 0x010fe40002000000 */
[----:B-----5:R-:W-:Y:S02]  /*1570*/  SEL R76, R26, RZ, P4 ;  /* 0x000000ff1a4c7207 */ /* 0x020fe40002000000 */
[----:B------:R-:W-:-:S02]  /*1580*/  SEL R67, R0, RZ, P4 ;  /* 0x000000ff00437207 */ /* 0x000fc40002000000 */
[----:B------:R-:W-:Y:S02]  /*1590*/  SEL R79, R35, RZ, P4 ;  /* 0x000000ff234f7207 */ /* 0x000fe40002000000 */
[----:B------:R-:W-:Y:S01]  /*15a0*/  ISETP.GT.AND P4, PT, R33, 0x20, P1 ;  /* 0x000000202100780c */ /* 0x000fe20000f84270 */
[----:B------:R-:W-:Y:S01]  /*15b0*/  IMAD.MOV.U32 R22, RZ, RZ, RZ ;  /* 0x000000ffff167224 */ /* 0x000fe200078e00ff */
[----:B------:R-:W-:Y:S01]  /*15c0*/  MOV R0, RZ ;  /* 0x000000ff00007202 */ /* 0x000fe20000000f00 */
[----:B------:R-:W-:Y:S02]  /*15d0*/  IMAD.MOV.U32 R20, RZ, RZ, RZ ;  /* 0x000000ffff147224 */ /* 0x000fe400078e00ff */
[----:B------:R-:W-:-:S08]  /*15e0*/  IMAD.MOV.U32 R26, RZ, RZ, RZ ;  /* 0x000000ffff1a7224 */ /* 0x000fd000078e00ff */
[----:B------:R-:W2:Y:S04]  /*15f0*/  @P4 LDG.E.EL R22, desc[UR4][R38.64+-0x84] ;  /* 0xffff7c0426164981 */ /* 0x000ea8000c2e1900 */
[----:B------:R-:W3:Y:S04]  /*1600*/  @P4 LDG.E.EL R0, desc[UR4][R16.64] ;  /* 0x0000000410004981 */ /* 0x000ee8000c2e1900 */
[----:B------:R-:W4:Y:S04]  /*1610*/  @P4 LDG.E.EL R41, desc[UR4][R44.64+-0x84] ;  /* 0xffff7c042c294981 */ /* 0x000f28000c2e1900 */
[----:B------:R-:W5:Y:S04]  /*1620*/  @P4 LDG.E.EL R20, desc[UR4][R18.64+-0x84] ;  /* 0xffff7c0412144981 */ /* 0x000f68000c2e1900 */
[----:B------:R-:W5:Y:S04]  /*1630*/  @P4 LDG.E.EL R26, desc[UR4][R42.64+-0x84] ;  /* 0xffff7c042a1a4981 */ /* 0x000f68000c2e1900 */
[----:B------:R0:W5:Y:S01]  /*1640*/  @P4 LDG.E.EL R48, desc[UR4][R46.64] ;  /* 0x000000042e304981 */ /* 0x000162000c2e1900 */
[----:B------:R-:W-:-:S04]  /*1650*/  FADD R24, R49, 0.0010000000474974513054 ;  /* 0x3a83126f31187421 */ /* 0x000fc80000000000 */
[----:B------:R-:W1:Y:S01]  /*1660*/  MUFU.SQRT R35, R24 ;  /* 0x0000001800237308 */ /* 0x000e620000002000 */
[----:B------:R-:W-:Y:S02]  /*1670*/  P2R R57, PR, RZ, 0x4 ;  /* 0x00000004ff397803 */ /* 0x000fe40000000000 */
[----:B-1----:R-:W-:Y:S02]  /*1680*/  FSETP.GEU.AND P2, PT, R35, 1.175494350822287508e-38, PT ;  /* 0x008000002300780b */ /* 0x002fe40003f4e000 */
[----:B------:R-:W-:Y:S02]  /*1690*/  P2R R81, PR, RZ, 0x8 ;  /* 0x00000008ff517803 */ /* 0x000fe40000000000 */
[----:B--2---:R-:W-:Y:S02]  /*16a0*/  SEL R22, R22, RZ, P4 ;  /* 0x000000ff16167207 */ /* 0x004fe40002000000 */
[----:B---3--:R-:W-:Y:S01]  /*16b0*/  SEL R68, R0, RZ, P4 ;  /* 0x000000ff00447207 */ /* 0x008fe20002000000 */
[----:B------:R-:W-:-:S02]  /*16c0*/  FADD R0, R51, 0.0010000000474974513054 ;  /* 0x3a83126f33007421 */ /* 0x000fc40000000000 */
[----:B------:R-:W-:Y:S01]  /*16d0*/  FADD R16, R22, 0.0010000000474974513054 ;  /* 0x3a83126f16107421 */ /* 0x000fe20000000000 */
[----:B----4-:R-:W-:Y:S02]  /*16e0*/  SEL R77, R41, RZ, P4 ;  /* 0x000000ff294d7207 */ /* 0x010fe40002000000 */
[----:B------:R-:W1:Y:S01]  /*16f0*/  MUFU.SQRT R41, R0 ;  /* 0x0000000000297308 */ /* 0x000e620000002000 */
[----:B-----5:R-:W-:Y:S02]  /*1700*/  SEL R71, R20, RZ, P4 ;  /* 0x000000ff14477207 */ /* 0x020fe40002000000 */
[----:B------:R-:W-:-:S05]  /*1710*/  SEL R74, R26, RZ, P4 ;  /* 0x000000ff1a4a7207 */ /* 0x000fca0002000000 */
[----:B0-----:R-:W0:Y:S01]  /*1720*/  MUFU.SQRT R46, R16 ;  /* 0x00000010002e7308 */ /* 0x001e220000002000 */
[----:B------:R-:W-:Y:S02]  /*1730*/  SEL R80, R48, RZ, P4 ;  /* 0x000000ff30507207 */ /* 0x000fe40002000000 */
[----:B------:R-:W-:-:S04]  /*1740*/  FSETP.GT.AND P4, PT, R35, 8.50705917302346158658e+37, PT ;  /* 0x7e8000002300780b */ /* 0x000fc80003f84000 */
[----:B------:R-:W-:-:S09]  /*1750*/  FSEL R48, R53, 1, P4 ;  /* 0x3f80000035307808 */ /* 0x000fd20002000000 */
[----:B------:R-:W-:Y:S01]  /*1760*/  @P4 FMUL R35, R35, 0.25 ;  /* 0x3e80000023234820 */ /* 0x000fe20000400000 */
[C---:B-1----:R-:W-:Y:S02]  /*1770*/  FSETP.GT.AND P4, PT, R41.reuse, 8.50705917302346158658e+37, PT ;  /* 0x7e8000002900780b */ /* 0x042fe40003f84000 */
[----:B0-----:R-:W-:Y:S02]  /*1780*/  FSETP.GT.AND P5, PT, R46, 8.50705917302346158658e+37, PT ;  /* 0x7e8000002e00780b */ /* 0x001fe40003fa4000 */
[----:B------:R-:W-:Y:S02]  /*1790*/  FSETP.GEU.AND P3, PT, R41, 1.175494350822287508e-38, PT ;  /* 0x008000002900780b */ /* 0x000fe40003f6e000 */
[C---:B------:R-:W-:Y:S02]  /*17a0*/  FSEL R54, R53.reuse, 1, P4 ;  /* 0x3f80000035367808 */ /* 0x040fe40002000000 */
[----:B------:R-:W-:-:S05]  /*17b0*/  FSEL R49, R53, 1, P5 ;  /* 0x3f80000035317808 */ /* 0x000fca0002800000 */
[----:B------:R-:W-:Y:S01]  /*17c0*/  @P4 FMUL R41, R41, 0.25 ;  /* 0x3e80000029294820 */ /* 0x000fe20000400000 */
[C---:B------:R-:W-:Y:S01]  /*17d0*/  FSETP.GEU.AND P4, PT, R46.reuse, 1.175494350822287508e-38, PT ;  /* 0x008000002e00780b */ /* 0x040fe20003f8e000 */
[----:B------:R-:W-:Y:S01]  /*17e0*/  @P5 FMUL R46, R46, 0.25 ;  /* 0x3e8000002e2e5820 */ /* 0x000fe20000400000 */
[----:B------:R-:W-:Y:S01]  /*17f0*/  ISETP.GT.AND P5, PT, R33, 0x20, P0 ;  /* 0x000000202100780c */ /* 0x000fe200007a4270 */
[----:B------:R-:W-:-:S12]  /*1800*/  IMAD.MOV.U32 R0, RZ, RZ, RZ ;  /* 0x000000ffff007224 */ /* 0x000fd800078e00ff */
[----:B------:R0:W2:Y:S01]  /*1810*/  @P5 LDG.E.EL R0, desc[UR4][R38.64+-0x84] ;  /* 0xffff7c0426005981 */ /* 0x0000a2000c2e1900 */
[----:B------:R-:W-:Y:S01]  /*1820*/  P2R R55, PR, RZ, 0x2 ;  /* 0x00000002ff377803 */ /* 0x000fe20000000000 */
[----:B------:R-:W-:Y:S02]  /*1830*/  IMAD.IADD R29, R32, 0x1, R29 ;  /* 0x00000001201d7824 */ /* 0x000fe400078e021d */
[----:B------:R-:W-:Y:S02]  /*1840*/  IMAD.MOV.U32 R26, RZ, RZ, RZ ;  /* 0x000000ffff1a7224 */ /* 0x000fe400078e00ff */
[----:B------:R-:W-:Y:S02]  /*1850*/  IMAD.MOV.U32 R20, RZ, RZ, RZ ;  /* 0x000000ffff147224 */ /* 0x000fe400078e00ff */
[----:B------:R-:W-:Y:S01]  /*1860*/  IMAD.WIDE R16, R29, 0x4, R8 ;  /* 0x000000041d107825 */ /* 0x000fe200078e0208 */
[----:B------:R-:W-:Y:S01]  /*1870*/  HFMA2.MMA R51, -RZ, RZ, 0, 0 ;  /* 0x00000000ff337435 */ /* 0x000fe200000001ff */
[----:B------:R-:W3:Y:S04]  /*1880*/  @P5 LDG.E.EL R26, desc[UR4][R18.64+-0x84] ;  /* 0xffff7c04121a5981 */ /* 0x000ee8000c2e1900 */
[----:B------:R1:W4:Y:S01]  /*1890*/  @P5 LDG.E.EL R20, desc[UR4][R16.64] ;  /* 0x0000000410145981 */ /* 0x000322000c2e1900 */
[----:B------:R-:W-:Y:S01]  /*18a0*/  @!P2 FMUL R35, R35, 16777216 ;  /* 0x4b8000002323a820 */ /* 0x000fe20000400000 */
[----:B------:R-:W-:Y:S01]  /*18b0*/  @!P2 FMUL R48, R48, 16777216 ;  /* 0x4b8000003030a820 */ /* 0x000fe20000400000 */
[----:B------:R-:W-:Y:S01]  /*18c0*/  ISETP.NE.AND P2, PT, R57, RZ, PT ;  /* 0x000000ff3900720c */ /* 0x000fe20003f45270 */
[----:B------:R-:W-:Y:S01]  /*18d0*/  IMAD.MOV.U32 R57, RZ, RZ, RZ ;  /* 0x000000ffff397224 */ /* 0x000fe200078e00ff */
[----:B------:R-:W5:Y:S01]  /*18e0*/  @P5 LDG.E.EL R51, desc[UR4][R42.64+-0x84] ;  /* 0xffff7c042a335981 */ /* 0x000f62000c2e1900 */
[----:B0-----:R-:W-:-:S05]  /*18f0*/  IMAD.WIDE R38, R29, 0x4, R6 ;  /* 0x000000041d267825 */ /* 0x001fca00078e0206 */
        /* <DEDUP_REMOVED lines=8> */
[----:B------:R-:W-:Y:S01]  /*1980*/  ISETP.NE.AND P1, PT, R55, RZ, PT ;  /* 0x000000ff3700720c */ /* 0x000fe20003f25270 */
[----:B------:R-:W-:-:S06]  /*1990*/  IMAD.MOV.U32 R55, RZ, RZ, RZ ;  /* 0x000000ffff377224 */ /* 0x000fcc00078e00ff */
[----:B------:R-:W2:Y:S01]  /*19a0*/  @P5 LDG.E.EL R55, desc[UR4][R44.64+-0x84] ;  /* 0xffff7c042c375981 */ /* 0x000ea2000c2e1900 */
[----:B------:R-:W-:Y:S01]  /*19b0*/  @!P3 FMUL R41, R41, 16777216 ;  /* 0x4b8000002929b820 */ /* 0x000fe20000400000 */
[----:B------:R-:W0:Y:S01]  /*19c0*/  MUFU.RCP R35, R35 ;  /* 0x0000002300237308 */ /* 0x000e220000001000 */
[----:B------:R-:W-:Y:S01]  /*19d0*/  @!P4 FMUL R46, R46, 16777216 ;  /* 0x4b8000002e2ec820 */ /* 0x000fe20000400000 */
[----:B------:R-:W-:-:S06]  /*19e0*/  @!P6 FMUL R47, R47, 16777216 ;  /* 0x4b8000002f2fe820 */ /* 0x000fcc0000400000 */
[----:B------:R-:W0:Y:S01]  /*19f0*/  MUFU.RCP R41, R41 ;  /* 0x0000002900297308 */ /* 0x000e220000001000 */
[----:B------:R-:W-:Y:S02]  /*1a00*/  VIADD R29, R50, 0x2 ;  /* 0x00000002321d7836 */ /* 0x000fe40000000000 */
[----:B------:R-:W-:-:S05]  /*1a10*/  @!P3 FMUL R54, R54, 16777216 ;  /* 0x4b8000003636b820 */ /* 0x000fca0000400000 */
[----:B------:R-:W5:Y:S01]  /*1a20*/  MUFU.RCP R46, R46 ;  /* 0x0000002e002e7308 */ /* 0x000f620000001000 */
[----:B------:R-:W-:-:S07]  /*1a30*/  IMAD.HI R0, R29, 0x2e8ba2e9, RZ ;  /* 0x2e8ba2e91d007827 */ /* 0x000fce00078e02ff */
[----:B------:R-:W5:Y:S01]  /*1a40*/  MUFU.RCP R47, R47 ;  /* 0x0000002f002f7308 */ /* 0x000f620000001000 */
[----:B0-----:R-:W-:Y:S01]  /*1a50*/  FMUL R48, R35, R48 ;  /* 0x0000003023307220 */ /* 0x001fe20000400000 */
[----:B---3--:R-:W-:Y:S01]  /*1a60*/  SEL R35, R26, RZ, P5 ;  /* 0x000000ff1a237207 */ /* 0x008fe20002800000 */
[----:B------:R-:W-:Y:S01]  /*1a70*/  FMUL R41, R41, R54 ;  /* 0x0000003629297220 */ /* 0x000fe20000400000 */
[----:B-1----:R-:W-:Y:S01]  /*1a80*/  SHF.R.U32.HI R17, RZ, 0x1f, R0 ;  /* 0x0000001fff117819 */ /* 0x002fe20000011600 */
[----:B------:R-:W-:Y:S01]  /*1a90*/  FADD R16, R67, -R70 ;  /* 0x8000004643107221 */ /* 0x000fe20000000000 */
[----:B----4-:R-:W-:Y:S01]  /*1aa0*/  SEL R26, R20, RZ, P5 ;  /* 0x000000ff141a7207 */ /* 0x010fe20002800000 */
[----:B------:R-:W-:Y:S01]  /*1ab0*/  @!P4 FMUL R49, R49, 16777216 ;  /* 0x4b8000003131c820 */ /* 0x000fe20000400000 */
[----:B------:R-:W-:Y:S01]  /*1ac0*/  @!P6 FMUL R56, R56, 16777216 ;  /* 0x4b8000003838e820 */ /* 0x000fe20000400000 */
[----:B------:R-:W-:Y:S01]  /*1ad0*/  LEA.HI.SX32 R0, R0, R17, 0x1d ;  /* 0x0000001100007211 */ /* 0x000fe200078feaff */
[----:B------:R-:W-:Y:S01]  /*1ae0*/  FMUL R20, R41, R16 ;  /* 0x0000001029147220 */ /* 0x000fe20000400000 */
[----:B-----5:R-:W-:Y:S01]  /*1af0*/  FMUL R46, R46, R49 ;  /* 0x000000312e2e7220 */ /* 0x020fe20000400000 */
[----:B------:R-:W-:Y:S01]  /*1b00*/  FADD R19, R66, -R69 ;  /* 0x8000004542137221 */ /* 0x000fe20000000000 */
[----:B------:R-:W-:Y:S01]  /*1b10*/  FADD R17, R68, -R71 ;  /* 0x8000004744117221 */ /* 0x000fe20000000000 */
[----:B------:R-:W-:Y:S01]  /*1b20*/  FADD R16, R26, -R35 ;  /* 0x800000231a107221 */ /* 0x000fe20000000000 */
[----:B------:R-:W-:Y:S01]  /*1b30*/  FMUL R47, R47, R56 ;  /* 0x000000382f2f7220 */ /* 0x000fe20000400000 */
[----:B------:R-:W-:Y:S01]  /*1b40*/  SEL R51, R51, RZ, P5 ;  /* 0x000000ff33337207 */ /* 0x000fe20002800000 */
[----:B------:R-:W-:Y:S01]  /*1b50*/  FMUL R19, R48, R19 ;  /* 0x0000001330137220 */ /* 0x000fe20000400000 */
[----:B------:R-:W-:Y:S01]  /*1b60*/  ISETP.NE.AND P3, PT, R81, RZ, PT ;  /* 0x000000ff5100720c */ /* 0x000fe20003f65270 */
[----:B------:R-:W-:Y:S01]  /*1b70*/  FMUL R17, R46, R17 ;  /* 0x000000112e117220 */ /* 0x000fe20000400000 */
[----:B------:R-:W-:Y:S01]  /*1b80*/  FMUL R16, R47, R16 ;  /* 0x000000102f107220 */ /* 0x000fe20000400000 */
[----:B------:R-:W-:Y:S01]  /*1b90*/  SEL R57, R57, RZ, P5 ;  /* 0x000000ff39397207 */ /* 0x000fe20002800000 */
[----:B------:R-:W-:Y:S01]  /*1ba0*/  FFMA R19, R72, R19, R75 ;  /* 0x0000001348137223 */ /* 0x000fe2000000004b */
[----:B------:R-:W-:Y:S01]  /*1bb0*/  FFMA R20, R73, R20, R76 ;  /* 0x0000001449147223 */ /* 0x000fe2000000004c */
[----:B------:R-:W-:Y:S01]  /*1bc0*/  FFMA R17, R74, R17, R77 ;  /* 0x000000114a117223 */ /* 0x000fe2000000004d */
[----:B------:R-:W-:-:S02]  /*1bd0*/  IMAD R29, R0, -0x2c, R29 ;  /* 0xffffffd4001d7824 */ /* 0x000fc400078e021d */
[----:B------:R-:W-:Y:S01]  /*1be0*/  FADD R19, R78, R19 ;  /* 0x000000134e137221 */ /* 0x000fe20000000000 */
[----:B------:R-:W-:Y:S01]  /*1bf0*/  FADD R20, R79, R20 ;  /* 0x000000144f147221 */ /* 0x000fe20000000000 */
[----:B------:R-:W-:Y:S01]  /*1c00*/  FADD R17, R80, R17 ;  /* 0x0000001150117221 */ /* 0x000fe20000000000 */
[----:B------:R-:W-:Y:S01]  /*1c10*/  ISETP.GT.AND P4, PT, R33, 0x20, PT ;  /* 0x000000202100780c */ /* 0x000fe20003f84270 */
[----:B------:R-:W-:Y:S01]  /*1c20*/  VIADD R41, R29, 0xffffffea ;  /* 0xffffffea1d297836 */ /* 0x000fe20000000000 */
[----:B------:R-:W-:Y:S01]  /*1c30*/  ISETP.NE.AND P6, PT, R137, RZ, PT ;  /* 0x000000ff8900720c */ /* 0x000fe20003fc5270 */
[----:B------:R-:W-:Y:S01]  /*1c40*/  FADD R22, R58, R63 ;  /* 0x0000003f3a167221 */ /* 0x000fe20000000000 */
[----:B------:R-:W-:Y:S01]  /*1c50*/  FADD R18, R59, R62 ;  /* 0x0000003e3b127221 */ /* 0x000fe20000000000 */
[----:B------:R-:W-:Y:S01]  /*1c60*/  FADD R24, R60, R65 ;  /* 0x000000413c187221 */ /* 0x000fe20000000000 */
[----:B------:R-:W-:Y:S01]  /*1c70*/  FADD R0, R61, R64 ;  /* 0x000000403d007221 */ /* 0x000fe20000000000 */
[----:B------:R-:W-:-:S02]  /*1c80*/  @!P3 FSEL R22, R19, RZ, P4 ;  /* 0x000000ff1316b208 */ /* 0x000fc40002000000 */
[----:B------:R-:W-:Y:S02]  /*1c90*/  @!P3 FSEL R18, R20, RZ, P4 ;  /* 0x000000ff1412b208 */ /* 0x000fe40002000000 */
[----:B------:R-:W-:Y:S01]  /*1ca0*/  @!P3 FSEL R24, R17, RZ, P4 ;  /* 0x000000ff1118b208 */ /* 0x000fe20002000000 */
[----:B------:R-:W-:Y:S01]  /*1cb0*/  IMAD.IADD R43, R52, 0x1, R41 ;  /* 0x00000001342b7824 */ /* 0x000fe200078e0229 */
[----:B------:R-:W-:Y:S02]  /*1cc0*/  MOV R19, RZ ;  /* 0x000000ff00137202 */ /* 0x000fe40000000f00 */
[----:B--2---:R-:W-:-:S05]  /*1cd0*/  SEL R26, R55, RZ, P5 ;  /* 0x000000ff371a7207 */ /* 0x004fca0002800000 */
[----:B------:R-:W-:-:S04]  /*1ce0*/  FFMA R16, R51, R16, R26 ;  /* 0x0000001033107223 */ /* 0x000fc8000000001a */
[----:B------:R-:W-:-:S05]  /*1cf0*/  FADD R16, R57, R16 ;  /* 0x0000001039107221 */ /* 0x000fca0000000000 */
[----:B------:R-:W-:Y:S02]  /*1d00*/  @!P3 FSEL R0, R16, RZ, P4 ;  /* 0x000000ff1000b208 */ /* 0x000fe40002000000 */
[----:B------:R-:W-:Y:S01]  /*1d10*/  ISETP.LT.U32.AND P4, PT, R41, 0xb, P6 ;  /* 0x0000000b2900780c */ /* 0x000fe20003781070 */
[----:B------:R-:W-:Y:S02]  /*1d20*/  IMAD.MOV.U32 R26, RZ, RZ, RZ ;  /* 0x000000ffff1a7224 */ /* 0x000fe400078e00ff */
[----:B------:R-:W-:-:S04]  /*1d30*/  IMAD.WIDE R16, R43, 0x4, R4 ;  /* 0x000000042b107825 */ /* 0x000fc800078e0204 */
[----:B------:R-:W-:-:S06]  /*1d40*/  IMAD.WIDE R42, R43, 0x4, R2 ;  /* 0x000000042b2a7825 */ /* 0x000fcc00078e0202 */
[----:B------:R-:W2:Y:S04]  /*1d50*/  @P4 LDG.E.EL R19, desc[UR4][R16.64] ;  /* 0x0000000410134981 */ /* 0x000ea8000c2e1900 */
[----:B------:R0:W3:Y:S01]  /*1d60*/  @P4 LDG.E.EL R26, desc[UR4][R42.64] ;  /* 0x000000042a1a4981 */ /* 0x0000e2000c2e1900 */
[----:B------:R-:W-:Y:S01]  /*1d70*/  ISETP.LT.U32.AND P3, PT, R41, 0xb, P2 ;  /* 0x0000000b2900780c */ /* 0x000fe20001761070 */
[----:B------:R-:W-:Y:S02]  /*1d80*/  IMAD.IADD R45, R40, 0x1, R41 ;  /* 0x00000001282d7824 */ /* 0x000fe400078e0229 */
[----:B------:R-:W-:Y:S02]  /*1d90*/  IMAD.MOV.U32 R20, RZ, RZ, RZ ;  /* 0x000000ffff147224 */ /* 0x000fe400078e00ff */
[----:B------:R-:W-:-:S02]  /*1da0*/  IMAD.MOV.U32 R35, RZ, RZ, RZ ;  /* 0x000000ffff237224 */ /* 0x000fc400078e00ff */
[----:B------:R-:W-:-:S04]  /*1db0*/  IMAD.WIDE R38, R45, 0x4, R4 ;  /* 0x000000042d267825 */ /* 0x000fc800078e0204 */
[----:B------:R-:W-:Y:S02]  /*1dc0*/  IMAD.WIDE R44, R45, 0x4, R2 ;  /* 0x000000042d2c7825 */ /* 0x000fe400078e0202 */
[----:B------:R-:W4:Y:S02]  /*1dd0*/  @P3 LDG.E.EL R20, desc[UR4][R38.64] ;  /* 0x0000000426143981 */ /* 0x000f24000c2e1900 */
[----:B0-----:R-:W-:Y:S02]  /*1de0*/  IMAD.IADD R43, R34, 0x1, R41 ;  /* 0x00000001222b7824 */ /* 0x001fe400078e0229 */
[----:B------:R-:W5:Y:S02]  /*1df0*/  @P3 LDG.E.EL R35, desc[UR4][R44.64] ;  /* 0x000000042c233981 */ /* 0x000f64000c2e1900 */
[----:B------:R-:W-:-:S04]  /*1e00*/  IMAD.WIDE R16, R43, 0x4, R4 ;  /* 0x000000042b107825 */ /* 0x000fc800078e0204 */
[----:B------:R-:W-:Y:S01]  /*1e10*/  IMAD.WIDE R42, R43, 0x4, R2 ;  /* 0x000000042b2a7825 */ /* 0x000fe200078e0202 */
[----:B--2---:R-:W-:Y:S02]  /*1e20*/  SEL R69, R19, RZ, P4 ;  /* 0x000000ff13457207 */ /* 0x004fe40002000000 */
[----:B---3--:R-:W-:Y:S02]  /*1e30*/  SEL R74, R26, RZ, P4 ;  /* 0x000000ff1a4a7207 */ /* 0x008fe40002000000 */
[----:B------:R-:W-:Y:S01]  /*1e40*/  ISETP.LT.U32.AND P4, PT, R41, 0xb, P1 ;  /* 0x0000000b2900780c */ /* 0x000fe20000f81070 */
[----:B------:R-:W-:Y:S01]  /*1e50*/  HFMA2.MMA R19, -RZ, RZ, 0, 0 ;  /* 0x00000000ff137435 */ /* 0x000fe200000001ff */
[----:B------:R-:W-:-:S11]  /*1e60*/  IMAD.MOV.U32 R26, RZ, RZ, RZ ;  /* 0x000000ffff1a7224 */ /* 0x000fd600078e00ff */
[----:B------:R0:W2:Y:S04]  /*1e70*/  @P4 LDG.E.EL R19, desc[UR4][R16.64] ;  /* 0x0000000410134981 */ /* 0x0000a8000c2e1900 */
[----:B------:R-:W3:Y:S01]  /*1e80*/  @P4 LDG.E.EL R26, desc[UR4][R42.64] ;  /* 0x000000042a1a4981 */ /* 0x000ee2000c2e1900 */
[----:B----4-:R-:W-:Y:S02]  /*1e90*/  SEL R70, R20, RZ, P3 ;  /* 0x000000ff14467207 */ /* 0x010fe40001800000 */
[----:B-----5:R-:W-:Y:S02]  /*1ea0*/  SEL R73, R35, RZ, P3 ;  /* 0x000000ff23497207 */ /* 0x020fe40001800000 */
[----:B------:R-:W-:Y:S01]  /*1eb0*/  ISETP.GT.AND P3, PT, R29, 0x20, P6 ;  /* 0x000000201d00780c */ /* 0x000fe20003764270 */
[----:B------:R-:W-:-:S02]  /*1ec0*/  IMAD.MOV.U32 R35, RZ, RZ, RZ ;  /* 0x000000ffff237224 */ /* 0x000fc400078e00ff */
[----:B------:R-:W-:-:S04]  /*1ed0*/  IMAD.WIDE R44, R29, 0x4, R10 ;  /* 0x000000041d2c7825 */ /* 0x000fc800078e020a */
[----:B------:R-:W-:-:S04]  /*1ee0*/  IMAD.IADD R39, R32, 0x1, R41 ;  /* 0x0000000120277824 */ /* 0x000fc800078e0229 */
[C---:B0-----:R-:W-:Y:S02]  /*1ef0*/  IMAD.WIDE R16, R39.reuse, 0x4, R4 ;  /* 0x0000000427107825 */ /* 0x041fe400078e0204 */
[----:B------:R-:W4:Y:S02]  /*1f00*/  @P3 LDG.E.EL R35, desc[UR4][R44.64+-0x84] ;  /* 0xffff7c042c233981 */ /* 0x000f24000c2e1900 */
[----:B------:R-:W-:Y:S02]  /*1f10*/  IMAD.MOV.U32 R20, RZ, RZ, RZ ;  /* 0x000000ffff147224 */ /* 0x000fe400078e00ff */
[----:B------:R-:W-:Y:S01]  /*1f20*/  IMAD.WIDE R38, R39, 0x4, R2 ;  /* 0x0000000427267825 */ /* 0x000fe200078e0202 */
[----:B--2---:R-:W-:Y:S02]  /*1f30*/  SEL R71, R19, RZ, P4 ;  /* 0x000000ff13477207 */ /* 0x004fe40002000000 */
[----:B---3--:R-:W-:Y:S02]  /*1f40*/  SEL R76, R26, RZ, P4 ;  /* 0x000000ff1a4c7207 */ /* 0x008fe40002000000 */
[----:B------:R-:W-:Y:S01]  /*1f50*/  ISETP.LT.U32.AND P4, PT, R41, 0xb, P0 ;  /* 0x0000000b2900780c */ /* 0x000fe20000781070 */
[----:B------:R-:W-:-:S12]  /*1f60*/  IMAD.MOV.U32 R19, RZ, RZ, RZ ;  /* 0x000000ffff137224 */ /* 0x000fd800078e00ff */
[----:B------:R-:W2:Y:S04]  /*1f70*/  @P4 LDG.E.EL R19, desc[UR4][R16.64] ;  /* 0x0000000410134981 */ /* 0x000ea8000c2e1900 */
[----:B------:R0:W3:Y:S01]  /*1f80*/  @P4 LDG.E.EL R20, desc[UR4][R38.64] ;  /* 0x0000000426144981 */ /* 0x0000e2000c2e1900 */
[----:B----4-:R-:W-:-:S05]  /*1f90*/  SEL R35, R35, RZ, P3 ;  /* 0x000000ff23237207 */ /* 0x010fca0001800000 */
[----:B------:R-:W-:-:S04]  /*1fa0*/  FADD R35, R35, 0.0010000000474974513054 ;  /* 0x3a83126f23237421 */ /* 0x000fc80000000000 */
[----:B------:R1:W-:Y:S01]  /*1fb0*/  MUFU.SQRT R56, R35 ;  /* 0x0000002300387308 */ /* 0x0003e20000002000 */
[----:B------:R-:W-:Y:S01]  /*1fc0*/  MOV R26, RZ ;  /* 0x000000ff001a7202 */ /* 0x000fe20000000f00 */
[----:B------:R-:W-:Y:S02]  /*1fd0*/  IMAD.MOV.U32 R51, RZ, RZ, RZ ;  /* 0x000000ffff337224 */ /* 0x000fe400078e00ff */
[----:B------:R-:W-:Y:S01]  /*1fe0*/  IMAD.MOV.U32 R54, RZ, RZ, RZ ;  /* 0x000000ffff367224 */ /* 0x000fe200078e00ff */
[----:B-1----:R-:W-:Y:S01]  /*1ff0*/  HFMA2.MMA R35, -RZ, RZ, 0, 0 ;  /* 0x00000000ff237435 */ /* 0x002fe200000001ff */
[----:B------:R-:W-:-:S04]  /*2000*/  IMAD.WIDE R42, R29, 0x4, R36 ;  /* 0x000000041d2a7825 */ /* 0x000fc800078e0224 */
[C---:B------:R-:W-:Y:S01]  /*2010*/  IMAD.WIDE R46, R29.reuse, 0x4, R14 ;  /* 0x000000041d2e7825 */ /* 0x040fe200078e020e */
[----:B------:R-:W4:Y:S03]  /*2020*/  @P3 LDG.E.EL R26, desc[UR4][R42.64+-0x84] ;  /* 0xffff7c042a1a3981 */ /* 0x000f26000c2e1900 */
[----:B------:R-:W-:Y:S01]  /*2030*/  IMAD.WIDE R48, R29, 0x4, R12 ;  /* 0x000000041d307825 */ /* 0x000fe200078e020c */
[----:B------:R-:W5:Y:S04]  /*2040*/  @P3 LDG.E.EL R51, desc[UR4][R46.64+-0x84] ;  /* 0xffff7c042e333981 */ /* 0x000f68000c2e1900 */
[----:B------:R-:W5:Y:S01]  /*2050*/  @P3 LDG.E.EL R54, desc[UR4][R48.64+-0x84] ;  /* 0xffff7c0430363981 */ /* 0x000f62000c2e1900 */
[----:B--2---:R-:W-:Y:S01]  /*2060*/  SEL R72, R19, RZ, P4 ;  /* 0x000000ff13487207 */ /* 0x004fe20002000000 */
[----:B------:R-:W-:-:S04]  /*2070*/  VIADD R19, R29, 0xffffffdf ;  /* 0xffffffdf1d137836 */ /* 0x000fc80000000000 */
[----:B0-----:R-:W-:Y:S01]  /*2080*/  IMAD.IADD R39, R52, 0x1, R19 ;  /* 0x0000000134277824 */ /* 0x001fe200078e0213 */
[----:B---3--:R-:W-:Y:S01]  /*2090*/  SEL R75, R20, RZ, P4 ;  /* 0x000000ff144b7207 */ /* 0x008fe20002000000 */
[----:B------:R-:W-:Y:S02]  /*20a0*/  IMAD.MOV.U32 R20, RZ, RZ, RZ ;  /* 0x000000ffff147224 */ /* 0x000fe400078e00ff */
[----:B------:R-:W-:-:S04]  /*20b0*/  IMAD.WIDE R16, R39, 0x4, R8 ;  /* 0x0000000427107825 */ /* 0x000fc800078e0208 */
[----:B------:R-:W-:Y:S01]  /*20c0*/  IMAD.WIDE R38, R39, 0x4, R6 ;  /* 0x0000000427267825 */ /* 0x000fe200078e0206 */
[----:B------:R-:W2:Y:S04]  /*20d0*/  @P3 LDG.E.EL R20, desc[UR4][R16.64] ;  /* 0x0000000410143981 */ /* 0x000ea8000c2e1900 */
[----:B------:R-:W3:Y:S01]  /*20e0*/  @P3 LDG.E.EL R35, desc[UR4][R38.64] ;  /* 0x0000000426233981 */ /* 0x000ee2000c2e1900 */
[----:B----4-:R-:W-:Y:S02]  /*20f0*/  SEL R80, R26, RZ, P3 ;  /* 0x000000ff1a507207 */ /* 0x010fe40001800000 */
[----:B-----5:R-:W-:Y:S02]  /*2100*/  SEL R82, R51, RZ, P3 ;  /* 0x000000ff33527207 */ /* 0x020fe40001800000 */
[----:B------:R-:W-:Y:S01]  /*2110*/  SEL R83, R54, RZ, P3 ;  /* 0x000000ff36537207 */ /* 0x000fe20001800000 */
[----:B------:R-:W-:Y:S01]  /*2120*/  IMAD.MOV.U32 R51, RZ, RZ, RZ ;  /* 0x000000ffff337224 */ /* 0x000fe200078e00ff */
[----:B------:R-:W-:Y:S01]  /*2130*/  CS2R R54, SRZ ;  /* 0x0000000000367805 */ /* 0x000fe2000001ff00 */
[----:B------:R-:W-:-:S02]  /*2140*/  IMAD.MOV.U32 R26, RZ, RZ, RZ ;  /* 0x000000ffff1a7224 */ /* 0x000fc400078e00ff */
[----:B------:R-:W-:Y:S01]  /*2150*/  IMAD.MOV.U32 R58, RZ, RZ, RZ ;  /* 0x000000ffff3a7224 */ /* 0x000fe200078e00ff */
[----:B--2---:R-:W-:Y:S02]  /*2160*/  SEL R77, R20, RZ, P3 ;  /* 0x000000ff144d7207 */ /* 0x004fe40001800000 */
[----:B---3--:R-:W-:Y:S02]  /*2170*/  SEL R86, R35, RZ, P3 ;  /* 0x000000ff23567207 */ /* 0x008fe40001800000 */
        /* <DEDUP_REMOVED lines=9> */
[----:B------:R0:W5:Y:S04]  /*2210*/  @P3 LDG.E.EL R20, desc[UR4][R16.64] ;  /* 0x0000000410143981 */ /* 0x000168000c2e1900 */
[----:B------:R-:W5:Y:S01]  /*2220*/  @P3 LDG.E.EL R58, desc[UR4][R38.64] ;  /* 0x00000004263a3981 */ /* 0x000f62000c2e1900 */
[----:B------:R-:W-:Y:S02]  /*2230*/  P2R R64, PR, RZ, 0x4 ;  /* 0x00000004ff407803 */ /* 0x000fe40000000000 */
[----:B0-----:R-:W-:-:S02]  /*2240*/  MOV R16, RZ ;  /* 0x000000ff00107202 */ /* 0x001fc40000000f00 */
        /* <DEDUP_REMOVED lines=9> */
[----:B------:R-:W-:Y:S02]  /*22e0*/  FSETP.GEU.AND P2, PT, R57, 1.175494350822287508e-38, PT ;  /* 0x008000003900780b */ /* 0x000fe40003f4e000 */
[----:B------:R-:W-:-:S09]  /*22f0*/  FSEL R60, R53, 1, P3 ;  /* 0x3f800000353c7808 */ /* 0x000fd20001800000 */
[----:B------:R-:W-:Y:S01]  /*2300*/  @P3 FMUL R57, R57, 0.25 ;  /* 0x3e80000039393820 */ /* 0x000fe20000400000 */
[----:B------:R-:W-:-:S13]  /*2310*/  ISETP.GT.AND P3, PT, R29, 0x20, P1 ;  /* 0x000000201d00780c */ /* 0x000fda0000f64270 */
[----:B------:R-:W2:Y:S01]  /*2320*/  @P3 LDG.E.EL R16, desc[UR4][R44.64+-0x84] ;  /* 0xffff7c042c103981 */ /* 0x000ea2000c2e1900 */
[C---:B------:R-:W-:Y:S02]  /*2330*/  FSETP.GEU.AND P5, PT, R56.reuse, 1.175494350822287508e-38, PT ;  /* 0x008000003800780b */ /* 0x040fe40003fae000 */
[----:B------:R-:W-:Y:S02]  /*2340*/  FSETP.GT.AND P4, PT, R56, 8.50705917302346158658e+37, PT ;  /* 0x7e8000003800780b */ /* 0x000fe40003f84000 */
[----:B------:R-:W-:Y:S02]  /*2350*/  P2R R59, PR, RZ, 0x20 ;  /* 0x00000020ff3b7803 */ /* 0x000fe40000000000 */
        /* <DEDUP_REMOVED lines=12> */
[----:B------:R-:W-:Y:S02]  /*2420*/  P2R R26, PR, RZ, 0x4 ;  /* 0x00000004ff1a7803 */ /* 0x000fe40000000000 */
[----:B------:R-:W-:-:S04]  /*2430*/  ISETP.NE.AND P2, PT, R59, RZ, PT ;  /* 0x000000ff3b00720c */ /* 0x000fc80003f45270 */
[----:B------:R-:W-:Y:S01]  /*2440*/  P2R R20, PR, RZ, 0x4 ;  /* 0x00000004ff147803 */ /* 0x000fe20000000000 */
[----:B------:R-:W-:Y:S01]  /*2450*/  HFMA2.MMA R51, -RZ, RZ, 0, 0 ;  /* 0x00000000ff337435 */ /* 0x000fe200000001ff */
[--C-:B0-----:R-:W-:Y:S02]  /*2460*/  IMAD.IADD R45, R34, 0x1, R19.reuse ;  /* 0x00000001222d7824 */ /* 0x101fe400078e0213 */
[----:B------:R-:W-:Y:S01]  /*2470*/  IMAD.IADD R19, R32, 0x1, R19 ;  /* 0x0000000120137824 */ /* 0x000fe200078e0213 */
[----:B------:R-:W-:Y:S02]  /*2480*/  CS2R R54, SRZ ;  /* 0x0000000000367805 */ /* 0x000fe4000001ff00 */
[----:B------:R-:W-:Y:S01]  /*2490*/  CS2R R66, SRZ ;  /* 0x0000000000427805 */ /* 0x000fe2000001ff00 */
[----:B------:R-:W-:-:S03]  /*24a0*/  IMAD.WIDE R38, R19, 0x4, R8 ;  /* 0x0000000413267825 */ /* 0x000fc600078e0208 */
[----:B------:R-:W3:Y:S01]  /*24b0*/  @P3 LDG.E.EL R54, desc[UR4][R42.64+-0x84] ;  /* 0xffff7c042a363981 */ /* 0x000ee2000c2e1900 */
[----:B------:R-:W-:-:S03]  /*24c0*/  IMAD.MOV.U32 R68, RZ, RZ, RZ ;  /* 0x000000ffff447224 */ /* 0x000fc600078e00ff */
[----:B------:R-:W4:Y:S04]  /*24d0*/  @P5 LDG.E.EL R55, desc[UR4][R42.64+-0x84] ;  /* 0xffff7c042a375981 */ /* 0x000f28000c2e1900 */
[----:B------:R-:W5:Y:S04]  /*24e0*/  @P5 LDG.E.EL R51, desc[UR4][R38.64] ;  /* 0x0000000426335981 */ /* 0x000f68000c2e1900 */
        /* <DEDUP_REMOVED lines=20> */
[----:B------:R-:W-:Y:S02]  /*2630*/  ISETP.NE.AND P2, PT, R64, RZ, PT ;  /* 0x000000ff4000720c */ /* 0x000fe40003f45270 */
[----:B------:R-:W-:Y:S01]  /*2640*/  CS2R R64, SRZ ;  /* 0x0000000000407805 */ /* 0x000fe2000001ff00 */
[----:B0-----:R-:W-:-:S05]  /*2650*/  IMAD.WIDE R16, R19, 0x4, R6 ;  /* 0x0000000413107825 */ /* 0x001fca00078e0206 */
[----:B------:R-:W2:Y:S01]  /*2660*/  @P3 LDG.E.EL R64, desc[UR4][R46.64+-0x84] ;  /* 0xffff7c042e403981 */ /* 0x000ea2000c2e1900 */
[----:B-1----:R-:W-:-:S03]  /*2670*/  IMAD.MOV.U32 R44, RZ, RZ, RZ ;  /* 0x000000ffff2c7224 */ /* 0x002fc600078e00ff */
[----:B------:R-:W2:Y:S04]  /*2680*/  @P5 LDG.E.EL R65, desc[UR4][R46.64+-0x84] ;  /* 0xffff7c042e415981 */ /* 0x000ea8000c2e1900 */
[----:B------:R0:W2:Y:S01]  /*2690*/  @P5 LDG.E.EL R44, desc[UR4][R16.64] ;  /* 0x00000004102c5981 */ /* 0x0000a2000c2e1900 */
[----:B------:R-:W-:Y:S01]  /*26a0*/  @!P4 FMUL R58, R58, 16777216 ;  /* 0x4b8000003a3ac820 */ /* 0x000fe20000400000 */
[----:B------:R-:W-:Y:S01]  /*26b0*/  @!P6 FMUL R59, R59, 16777216 ;  /* 0x4b8000003b3be820 */ /* 0x000fe20000400000 */
[----:B------:R-:W1:Y:S08]  /*26c0*/  MUFU.RCP R57, R57 ;  /* 0x0000003900397308 */ /* 0x000e700000001000 */
[----:B------:R-:W0:Y:S08]  /*26d0*/  MUFU.RCP R56, R56 ;  /* 0x0000003800387308 */ /* 0x000e300000001000 */
[----:B------:R-:W5:Y:S08]  /*26e0*/  MUFU.RCP R58, R58 ;  /* 0x0000003a003a7308 */ /* 0x000f700000001000 */
[----:B------:R-:W5:Y:S01]  /*26f0*/  MUFU.RCP R59, R59 ;  /* 0x0000003b003b7308 */ /* 0x000f620000001000 */
[----:B------:R-:W-:Y:S01]  /*2700*/  VIADD R35, R50, 0x3 ;  /* 0x0000000332237836 */ /* 0x000fe20000000000 */
[----:B---3--:R-:W-:Y:S01]  /*2710*/  SEL R54, R54, RZ, P3 ;  /* 0x000000ff36367207 */ /* 0x008fe20001800000 */
[----:B-1----:R-:W-:Y:S01]  /*2720*/  FMUL R42, R57, R60 ;  /* 0x0000003c392a7220 */ /* 0x002fe20000400000 */
[----:B0-----:R-:W-:Y:S01]  /*2730*/  FADD R17, R78, -R79 ;  /* 0x8000004f4e117221 */ /* 0x001fe20000000000 */
[----:B----4-:R-:W-:Y:S01]  /*2740*/  SEL R46, R55, RZ, P5 ;  /* 0x000000ff372e7207 */ /* 0x010fe20002800000 */
[----:B------:R-:W-:Y:S01]  /*2750*/  @!P4 FMUL R63, R63, 16777216 ;  /* 0x4b8000003f3fc820 */ /* 0x000fe20000400000 */
[----:B-----5:R-:W-:Y:S01]  /*2760*/  SEL R51, R51, RZ, P5 ;  /* 0x000000ff33337207 */ /* 0x020fe20002800000 */
[----:B------:R-:W-:Y:S01]  /*2770*/  @!P6 FMUL R62, R62, 16777216 ;  /* 0x4b8000003e3ee820 */ /* 0x000fe20000400000 */
[----:B------:R-:W-:Y:S01]  /*2780*/  SEL R43, R66, RZ, P3 ;  /* 0x000000ff422b7207 */ /* 0x000fe20001800000 */
[----:B------:R-:W-:-:S04]  /*2790*/  IMAD.HI R19, R35, 0x2e8ba2e9, RZ ;  /* 0x2e8ba2e923137827 */ /* 0x000fc800078e02ff */
[----:B------:R-:W-:Y:S01]  /*27a0*/  FMUL R42, R42, R17 ;  /* 0x000000112a2a7220 */ /* 0x000fe20000400000 */
[----:B------:R-:W-:Y:S01]  /*27b0*/  FMUL R56, R56, R61 ;  /* 0x0000003d38387220 */ /* 0x000fe20000400000 */
[----:B------:R-:W-:Y:S01]  /*27c0*/  FMUL R58, R58, R63 ;  /* 0x0000003f3a3a7220 */ /* 0x000fe20000400000 */
[----:B------:R-:W-:Y:S01]  /*27d0*/  FADD R17, R51, -R46 ;  /* 0x8000002e33117221 */ /* 0x000fe20000000000 */
[----:B------:R-:W-:Y:S01]  /*27e0*/  FMUL R62, R59, R62 ;  /* 0x0000003e3b3e7220 */ /* 0x000fe20000400000 */
[----:B------:R-:W-:Y:S02]  /*27f0*/  SEL R67, R67, RZ, P5 ;  /* 0x000000ff43437207 */ /* 0x000fe40002800000 */
[----:B------:R-:W-:Y:S01]  /*2800*/  SHF.R.U32.HI R20, RZ, 0x1f, R19 ;  /* 0x0000001fff147819 */ /* 0x000fe20000011613 */
[----:B------:R-:W-:Y:S01]  /*2810*/  FMUL R17, R62, R17 ;  /* 0x000000113e117220 */ /* 0x000fe20000400000 */
[----:B------:R-:W-:Y:S02]  /*2820*/  FFMA R42, R81, R42, R84 ;  /* 0x0000002a512a7223 */ /* 0x000fe40000000054 */
[----:B------:R-:W-:-:S02]  /*2830*/  LEA.HI.SX32 R38, R19, R20, 0x1d ;  /* 0x0000001413267211 */ /* 0x000fc400078feaff */
[----:B------:R-:W-:Y:S01]  /*2840*/  FADD R42, R85, R42 ;  /* 0x0000002a552a7221 */ /* 0x000fe20000000000 */
[----:B------:R-:W-:Y:S01]  /*2850*/  ISETP.GT.AND P4, PT, R29, 0x20, PT ;  /* 0x000000201d00780c */ /* 0x000fe20003f84270 */
[----:B------:R-:W-:Y:S01]  /*2860*/  FADD R19, R69, R74 ;  /* 0x0000004a45137221 */ /* 0x000fe20000000000 */
[----:B------:R-:W-:Y:S01]  /*2870*/  FADD R20, R71, R76 ;  /* 0x0000004c47147221 */ /* 0x000fe20000000000 */
[----:B------:R-:W-:Y:S01]  /*2880*/  FADD R16, R72, R75 ;  /* 0x0000004b48107221 */ /* 0x000fe20000000000 */
[----:B--2---:R-:W-:Y:S02]  /*2890*/  SEL R39, R26, RZ, P3 ;  /* 0x000000ff1a277207 */ /* 0x004fe40001800000 */
[----:B------:R-:W-:-:S03]  /*28a0*/  SEL R68, R68, RZ, P3 ;  /* 0x000000ff44447207 */ /* 0x000fc60001800000 */
[----:B------:R-:W-:Y:S01]  /*28b0*/  FADD R39, R39, -R54 ;  /* 0x8000003627277221 */ /* 0x000fe20000000000 */
[----:B------:R-:W-:Y:S02]  /*28c0*/  SEL R64, R64, RZ, P3 ;  /* 0x000000ff40407207 */ /* 0x000fe40001800000 */
[----:B------:R-:W-:Y:S01]  /*28d0*/  ISETP.GE.U32.AND P3, PT, R41, 0xb, PT ;  /* 0x0000000b2900780c */ /* 0x000fe20003f66070 */
[----:B------:R-:W-:Y:S01]  /*28e0*/  FADD R41, R77, -R80 ;  /* 0x800000504d297221 */ /* 0x000fe20000000000 */
[----:B------:R-:W-:Y:S01]  /*28f0*/  SEL R46, R65, RZ, P5 ;  /* 0x000000ff412e7207 */ /* 0x000fe20002800000 */
[----:B------:R-:W-:Y:S02]  /*2900*/  FMUL R39, R58, R39 ;  /* 0x000000273a277220 */ /* 0x000fe40000400000 */
[----:B------:R-:W-:Y:S01]  /*2910*/  FMUL R41, R56, R41 ;  /* 0x0000002938297220 */ /* 0x000fe20000400000 */
[----:B------:R-:W-:Y:S01]  /*2920*/  SEL R44, R44, RZ, P5 ;  /* 0x000000ff2c2c7207 */ /* 0x000fe20002800000 */
[----:B------:R-:W-:Y:S01]  /*2930*/  FFMA R39, R64, R39, R43 ;  /* 0x0000002740277223 */ /* 0x000fe2000000002b */
[----:B------:R-:W-:Y:S01]  /*2940*/  FFMA R17, R46, R17, R67 ;  /* 0x000000112e117223 */ /* 0x000fe20000000043 */
[----:B------:R-:W-:-:S02]  /*2950*/  FFMA R41, R82, R41, R83 ;  /* 0x0000002952297223 */ /* 0x000fc40000000053 */
[----:B------:R-:W-:Y:S01]  /*2960*/  FADD R39, R68, R39 ;  /* 0x0000002744277221 */ /* 0x000fe20000000000 */
[----:B------:R-:W-:Y:S01]  /*2970*/  FADD R43, R44, R17 ;  /* 0x000000112c2b7221 */ /* 0x000fe20000000000 */
[----:B------:R-:W-:Y:S01]  /*2980*/  FADD R41, R86, R41 ;  /* 0x0000002956297221 */ /* 0x000fe20000000000 */
[----:B------:R-:W-:Y:S02]  /*2990*/  IMAD R17, R38, -0x2c, R35 ;  /* 0xffffffd426117824 */ /* 0x000fe400078e0223 */
[----:B------:R-:W-:Y:S01]  /*29a0*/  FADD R26, R70, R73 ;  /* 0x00000049461a7221 */ /* 0x000fe20000000000 */
[----:B------:R-:W-:Y:S02]  /*29b0*/  @P3 FSEL R26, R42, RZ, P4 ;  /* 0x000000ff2a1a3208 */ /* 0x000fe40002000000 */
[----:B------:R-:W-:Y:S02]  /*29c0*/  @P3 FSEL R19, R41, RZ, P4 ;  /* 0x000000ff29133208 */ /* 0x000fe40002000000 */
[----:B------:R-:W-:-:S02]  /*29d0*/  @P3 FSEL R20, R39, RZ, P4 ;  /* 0x000000ff27143208 */ /* 0x000fc40002000000 */
[----:B------:R-:W-:Y:S02]  /*29e0*/  @P3 FSEL R16, R43, RZ, P4 ;  /* 0x000000ff2b103208 */ /* 0x000fe40002000000 */
[----:B------:R-:W-:-:S04]  /*29f0*/  ISETP.GE.AND P3, PT, R17, 0x21, PT ;  /* 0x000000211100780c */ /* 0x000fc80003f66270 */
[----:B------:R-:W-:Y:S01]  /*2a00*/  ISETP.GT.AND P3, PT, R29, 0x15, !P3 ;  /* 0x000000151d00780c */ /* 0x000fe20005f64270 */
[----:B------:R-:W-:-:S03]  /*2a10*/  VIADD R35, R17, 0xffffffea ;  /* 0xffffffea11237836 */ /* 0x000fc60000000000 */
[----:B------:R-:W-:Y:S01]  /*2a20*/  ISETP.LT.AND P4, PT, R28, 0x100, P3 ;  /* 0x000001001c00780c */ /* 0x000fe20001f81270 */
[----:B------:R-:W-:-:S03]  /*2a30*/  IMAD.IADD R45, R52, 0x1, R35 ;  /* 0x00000001342d7824 */ /* 0x000fc600078e0223 */
[----:B------:R-:W-:Y:S01]  /*2a40*/  ISETP.LT.AND P4, PT, R50, 0xb0, P4 ;  /* 0x000000b03200780c */ /* 0x000fe20002781270 */
[----:B------:R-:W-:Y:S01]  /*2a50*/  IMAD.MOV.U32 R41, RZ, RZ, RZ ;  /* 0x000000ffff297224 */ /* 0x000fe200078e00ff */
[----:B------:R-:W-:Y:S01]  /*2a60*/  MOV R42, RZ ;  /* 0x000000ff002a7202 */ /* 0x000fe20000000f00 */
[----:B------:R-:W-:-:S04]  /*2a70*/  IMAD.WIDE R38, R45, 0x4, R4 ;  /* 0x000000042d267825 */ /* 0x000fc800078e0204 */
[----:B------:R-:W-:-:S06]  /*2a80*/  IMAD.WIDE R44, R45, 0x4, R2 ;  /* 0x000000042d2c7825 */ /* 0x000fcc00078e0202 */
        /* <DEDUP_REMOVED lines=18> */
[----:B------:R-:W-:Y:S01]  /*2bb0*/  HFMA2.MMA R48, -RZ, RZ, 0, 0 ;  /* 0x00000000ff307435 */ /* 0x000fe200000001ff */
[----:B------:R-:W-:-:S11]  /*2bc0*/  IMAD.MOV.U32 R41, RZ, RZ, RZ ;  /* 0x000000ffff297224 */ /* 0x000fd600078e00ff */
[----:B------:R-:W2:Y:S04]  /*2bd0*/  @P4 LDG.E.EL R41, desc[UR4][R38.64] ;  /* 0x0000000426294981 */ /* 0x000ea8000c2e1900 */
[----:B------:R-:W3:Y:S01]  /*2be0*/  @P4 LDG.E.EL R48, desc[UR4][R44.64] ;  /* 0x000000042c304981 */ /* 0x000ee2000c2e1900 */
[----:B------:R-:W-:Y:S02]  /*2bf0*/  IMAD.IADD R35, R32, 0x1, R35 ;  /* 0x0000000120237824 */ /* 0x000fe400078e0223 */
[----:B------:R-:W-:Y:S02]  /*2c00*/  IMAD.MOV.U32 R46, RZ, RZ, RZ ;  /* 0x000000ffff2e7224 */ /* 0x000fe400078e00ff */
[----:B------:R-:W-:-:S04]  /*2c10*/  IMAD.WIDE R4, R35, 0x4, R4 ;  /* 0x0000000423047825 */ /* 0x000fc800078e0204 */
[----:B------:R-:W-:Y:S01]  /*2c20*/  IMAD.WIDE R42, R35, 0x4, R2 ;  /* 0x00000004232a7825 */ /* 0x000fe200078e0202 */
[----:B--2---:R-:W-:Y:S02]  /*2c30*/  SEL R54, R41, RZ, P4 ;  /* 0x000000ff29367207 */ /* 0x004fe40002000000 */
[----:B---3--:R-:W-:Y:S02]  /*2c40*/  SEL R57, R48, RZ, P4 ;  /* 0x000000ff30397207 */ /* 0x008fe40002000000 */
[----:B------:R-:W-:Y:S01]  /*2c50*/  PLOP3.LUT P4, PT, P0, P3, PT, 0x80, 0x0 ;  /* 0x000000000000781c */ /* 0x000fe20000787070 */
[----:B------:R-:W-:-:S12]  /*2c60*/  IMAD.MOV.U32 R41, RZ, RZ, RZ ;  /* 0x000000ffff297224 */ /* 0x000fd800078e00ff */
[----:B------:R0:W2:Y:S04]  /*2c70*/  @P4 LDG.E.EL R41, desc[UR4][R4.64] ;  /* 0x0000000404294981 */ /* 0x0000a8000c2e1900 */
[----:B------:R-:W3:Y:S01]  /*2c80*/  @P4 LDG.E.EL R46, desc[UR4][R42.64] ;  /* 0x000000042a2e4981 */ /* 0x000ee2000c2e1900 */
[----:B------:R-:W-:Y:S02]  /*2c90*/  ISETP.NE.AND P6, PT, R137, RZ, PT ;  /* 0x000000ff8900720c */ /* 0x000fe40003fc5270 */
[----:B------:R-:W-:Y:S01]  /*2ca0*/  IADD3 R35, R17, -0x21, RZ ;  /* 0xffffffdf11237810 */ /* 0x000fe20007ffe0ff */
[----:B------:R-:W-:-:S04]  /*2cb0*/  IMAD.MOV.U32 R45, RZ, RZ, RZ ;  /* 0x000000ffff2d7224 */ /* 0x000fc800078e00ff */
[----:B------:R-:W-:Y:S02]  /*2cc0*/  IMAD.IADD R39, R52, 0x1, R35 ;  /* 0x0000000134277824 */ /* 0x000fe400078e0223 */
[----:B------:R-:W-:Y:S02]  /*2cd0*/  IMAD.MOV.U32 R44, RZ, RZ, RZ ;  /* 0x000000ffff2c7224 */ /* 0x000fe400078e00ff */
[----:B------:R-:W-:Y:S02]  /*2ce0*/  IMAD.MOV.U32 R48, RZ, RZ, RZ ;  /* 0x000000ffff307224 */ /* 0x000fe400078e00ff */
[----:B0-----:R-:W-:-:S04]  /*2cf0*/  IMAD.WIDE R4, R39, 0x4, R8 ;  /* 0x0000000427047825 */ /* 0x001fc800078e0208 */
[----:B------:R-:W-:-:S04]  /*2d00*/  IMAD.WIDE R10, R17, 0x4, R10 ;  /* 0x00000004110a7825 */ /* 0x000fc800078e020a */
[----:B------:R-:W-:-:S04]  /*2d10*/  IMAD.WIDE R36, R17, 0x4, R36 ;  /* 0x0000000411247825 */ /* 0x000fc800078e0224 */
[----:B------:R-:W-:-:S04]  /*2d20*/  IMAD.WIDE R14, R17, 0x4, R14 ;  /* 0x00000004110e7825 */ /* 0x000fc800078e020e */
[----:B------:R-:W-:-:S04]  /*2d30*/  IMAD.WIDE R12, R17, 0x4, R12 ;  /* 0x00000004110c7825 */ /* 0x000fc800078e020c */
[----:B------:R-:W-:Y:S01]  /*2d40*/  IMAD.WIDE R38, R39, 0x4, R6 ;  /* 0x0000000427267825 */ /* 0x000fe200078e0206 */
[----:B--2---:R-:W-:Y:S02]  /*2d50*/  SEL R55, R41, RZ, P4 ;  /* 0x000000ff29377207 */ /* 0x004fe40002000000 */
[----:B---3--:R-:W-:Y:S02]  /*2d60*/  SEL R60, R46, RZ, P4 ;  /* 0x000000ff2e3c7207 */ /* 0x008fe40002000000 */
[----:B------:R-:W-:Y:S02]  /*2d70*/  ISETP.GT.AND P4, PT, R17, 0x20, P6 ;  /* 0x000000201100780c */ /* 0x000fe40003784270 */
[----:B------:R-:W-:Y:S01]  /*2d80*/  CS2R R46, SRZ ;  /* 0x00000000002e7805 */ /* 0x000fe2000001ff00 */
[----:B------:R-:W-:-:S10]  /*2d90*/  IMAD.MOV.U32 R41, RZ, RZ, RZ ;  /* 0x000000ffff297224 */ /* 0x000fd400078e00ff */
[----:B------:R-:W2:Y:S04]  /*2da0*/  @P4 LDG.E.EL R45, desc[UR4][R10.64+-0x84] ;  /* 0xffff7c040a2d4981 */ /* 0x000ea8000c2e1900 */
[----:B------:R-:W3:Y:S04]  /*2db0*/  @P4 LDG.E.EL R44, desc[UR4][R36.64+-0x84] ;  /* 0xffff7c04242c4981 */ /* 0x000ee8000c2e1900 */
[----:B------:R-:W4:Y:S04]  /*2dc0*/  @P4 LDG.E.EL R46, desc[UR4][R14.64+-0x84] ;  /* 0xffff7c040e2e4981 */ /* 0x000f28000c2e1900 */
[----:B------:R-:W5:Y:S04]  /*2dd0*/  @P4 LDG.E.EL R47, desc[UR4][R12.64+-0x84] ;  /* 0xffff7c040c2f4981 */ /* 0x000f68000c2e1900 */
[----:B------:R-:W5:Y:S04]  /*2de0*/  @P4 LDG.E.EL R41, desc[UR4][R4.64] ;  /* 0x0000000404294981 */ /* 0x000f68000c2e1900 */
[----:B------:R0:W5:Y:S01]  /*2df0*/  @P4 LDG.E.EL R48, desc[UR4][R38.64] ;  /* 0x0000000426304981 */ /* 0x000162000c2e1900 */
[----:B------:R-:W-:-:S02]  /*2e00*/  IMAD.MOV.U32 R43, RZ, RZ, RZ ;  /* 0x000000ffff2b7224 */ /* 0x000fc400078e00ff */
[----:B------:R-:W-:Y:S01]  /*2e10*/  IMAD.MOV.U32 R42, RZ, RZ, RZ ;  /* 0x000000ffff2a7224 */ /* 0x000fe200078e00ff */
[----:B0-----:R-:W-:-:S05]  /*2e20*/  IADD3 R39, R40, R35, RZ ;  /* 0x0000002328277210 */ /* 0x001fca0007ffe0ff */
        /* <DEDUP_REMOVED lines=8> */
[----:B------:R-:W-:Y:S02]  /*2eb0*/  ISETP.GT.AND P4, PT, R17, 0x20, P2 ;  /* 0x000000201100780c */ /* 0x000fe40001784270 */
[----:B------:R-:W-:Y:S01]  /*2ec0*/  CS2R R44, SRZ ;  /* 0x00000000002c7805 */ /* 0x000fe2000001ff00 */
        /* <DEDUP_REMOVED lines=19> */
[----:B------:R-:W-:Y:S01]  /*3000*/  IMAD.MOV.U32 R43, RZ, RZ, RZ ;  /* 0x000000ffff2b7224 */ /* 0x000fe200078e00ff */
[----:B------:R-:W-:Y:S01]  /*3010*/  CS2R R46, SRZ ;  /* 0x00000000002e7805 */ /* 0x000fe2000001ff00 */
[----:B------:R-:W-:Y:S02]  /*3020*/  IMAD.MOV.U32 R42, RZ, RZ, RZ ;  /* 0x000000ffff2a7224 */ /* 0x000fe400078e00ff */
[----:B------:R-:W-:-:S08]  /*3030*/  IMAD.MOV.U32 R41, RZ, RZ, RZ ;  /* 0x000000ffff297224 */ /* 0x000fd000078e00ff */
[----:B------:R-:W2:Y:S04]  /*3040*/  @P4 LDG.E.EL R43, desc[UR4][R10.64+-0x84] ;  /* 0xffff7c040a2b4981 */ /* 0x000ea8000c2e1900 */
[----:B------:R-:W3:Y:S04]  /*3050*/  @P4 LDG.E.EL R42, desc[UR4][R36.64+-0x84] ;  /* 0xffff7c04242a4981 */ /* 0x000ee8000c2e1900 */
[----:B------:R-:W4:Y:S04]  /*3060*/  @P4 LDG.E.EL R46, desc[UR4][R14.64+-0x84] ;  /* 0xffff7c040e2e4981 */ /* 0x000f28000c2e1900 */
[----:B------:R-:W5:Y:S04]  /*3070*/  @P4 LDG.E.EL R47, desc[UR4][R12.64+-0x84] ;  /* 0xffff7c040c2f4981 */ /* 0x000f68000c2e1900 */
[----:B------:R0:W5:Y:S04]  /*3080*/  @P4 LDG.E.EL R41, desc[UR4][R4.64] ;  /* 0x0000000404294981 */ /* 0x000168000c2e1900 */
[----:B------:R1:W5:Y:S01]  /*3090*/  @P4 LDG.E.EL R48, desc[UR4][R38.64] ;  /* 0x0000000426304981 */ /* 0x000362000c2e1900 */
[----:B------:R-:W-:-:S04]  /*30a0*/  FADD R44, R62, 0.0010000000474974513054 ;  /* 0x3a83126f3e2c7421 */ /* 0x000fc80000000000 */
[----:B------:R-:W1:Y:S01]  /*30b0*/  MUFU.SQRT R45, R44 ;  /* 0x0000002c002d7308 */ /* 0x000e620000002000 */
[----:B0-----:R-:W-:-:S07]  /*30c0*/  FADD R4, R65, 0.0010000000474974513054 ;  /* 0x3a83126f41047421 */ /* 0x001fce0000000000 */
[----:B-1----:R-:W0:Y:S01]  /*30d0*/  MUFU.SQRT R39, R4 ;  /* 0x0000000400277308 */ /* 0x002e220000002000 */
[----:B------:R-:W-:Y:S02]  /*30e0*/  P2R R77, PR, RZ, 0x4 ;  /* 0x00000004ff4d7803 */ /* 0x000fe40000000000 */
[----:B------:R-:W-:Y:S02]  /*30f0*/  FSETP.GEU.AND P2, PT, R45, 1.175494350822287508e-38, PT ;  /* 0x008000002d00780b */ /* 0x000fe40003f4e000 */
[----:B------:R-:W-:Y:S02]  /*3100*/  P2R R78, PR, RZ, 0x8 ;  /* 0x00000008ff4e7803 */ /* 0x000fe40000000000 */
[----:B0-----:R-:W-:Y:S02]  /*3110*/  FSETP.GEU.AND P3, PT, R39, 1.175494350822287508e-38, PT ;  /* 0x008000002700780b */ /* 0x001fe40003f6e000 */
[----:B--2---:R-:W-:-:S05]  /*3120*/  SEL R43, R43, RZ, P4 ;  /* 0x000000ff2b2b7207 */ /* 0x004fca0002000000 */
[----:B------:R-:W-:Y:S01]  /*3130*/  FADD R5, R43, 0.0010000000474974513054 ;  /* 0x3a83126f2b057421 */ /* 0x000fe20000000000 */
[----:B---3--:R-:W-:Y:S02]  /*3140*/  SEL R63, R42, RZ, P4 ;  /* 0x000000ff2a3f7207 */ /* 0x008fe40002000000 */
[----:B----4-:R-:W-:Y:S02]  /*3150*/  SEL R70, R46, RZ, P4 ;  /* 0x000000ff2e467207 */ /* 0x010fe40002000000 */
[----:B-----5:R-:W-:Y:S02]  /*3160*/  SEL R71, R47, RZ, P4 ;  /* 0x000000ff2f477207 */ /* 0x020fe40002000000 */
[----:B------:R-:W-:Y:S02]  /*3170*/  SEL R62, R41, RZ, P4 ;  /* 0x000000ff293e7207 */ /* 0x000fe40002000000 */
[----:B------:R-:W0:Y:S01]  /*3180*/  MUFU.SQRT R41, R5 ;  /* 0x0000000500297308 */ /* 0x000e220000002000 */
[----:B------:R-:W-:-:S02]  /*3190*/  SEL R76, R48, RZ, P4 ;  /* 0x000000ff304c7207 */ /* 0x000fc40002000000 */
[----:B------:R-:W-:-:S04]  /*31a0*/  FSETP.GT.AND P4, PT, R45, 8.50705917302346158658e+37, PT ;  /* 0x7e8000002d00780b */ /* 0x000fc80003f84000 */
[----:B------:R-:W-:-:S09]  /*31b0*/  FSEL R46, R53, 1, P4 ;  /* 0x3f800000352e7808 */ /* 0x000fd20002000000 */
[----:B------:R-:W-:Y:S01]  /*31c0*/  @P4 FMUL R45, R45, 0.25 ;  /* 0x3e8000002d2d4820 */ /* 0x000fe20000400000 */
[----:B------:R-:W-:Y:S02]  /*31d0*/  FSETP.GT.AND P4, PT, R39, 8.50705917302346158658e+37, PT ;  /* 0x7e8000002700780b */ /* 0x000fe40003f84000 */
[----:B0-----:R-:W-:Y:S02]  /*31e0*/  FSETP.GT.AND P5, PT, R41, 8.50705917302346158658e+37, PT ;  /* 0x7e8000002900780b */ /* 0x001fe40003fa4000 */
[C---:B------:R-:W-:Y:S02]  /*31f0*/  FSEL R44, R53.reuse, 1, P4 ;  /* 0x3f800000352c7808 */ /* 0x040fe40002000000 */
[----:B------:R-:W-:-:S07]  /*3200*/  FSEL R48, R53, 1, P5 ;  /* 0x3f80000035307808 */ /* 0x000fce0002800000 */
[----:B------:R-:W-:Y:S01]  /*3210*/  @P4 FMUL R39, R39, 0.25 ;  /* 0x3e80000027274820 */ /* 0x000fe20000400000 */
[C---:B------:R-:W-:Y:S01]  /*3220*/  FSETP.GEU.AND P4, PT, R41.reuse, 1.175494350822287508e-38, PT ;  /* 0x008000002900780b */ /* 0x040fe20003f8e000 */
[----:B------:R-:W-:Y:S01]  /*3230*/  @P5 FMUL R41, R41, 0.25 ;  /* 0x3e80000029295820 */ /* 0x000fe20000400000 */
[----:B------:R-:W-:Y:S02]  /*3240*/  ISETP.GT.AND P5, PT, R17, 0x20, P0 ;  /* 0x000000201100780c */ /* 0x000fe400007a4270 */
[----:B------:R-:W-:-:S11]  /*3250*/  CS2R R4, SRZ ;  /* 0x0000000000047805 */ /* 0x000fd6000001ff00 */
[----:B------:R0:W2:Y:S01]  /*3260*/  @P5 LDG.E.EL R4, desc[UR4][R10.64+-0x84] ;  /* 0xffff7c040a045981 */ /* 0x0000a2000c2e1900 */
[----:B------:R-:W-:-:S03]  /*3270*/  IMAD.IADD R35, R32, 0x1, R35 ;  /* 0x0000000120237824 */ /* 0x000fc600078e0223 */
[----:B------:R1:W3:Y:S01]  /*3280*/  @P5 LDG.E.EL R5, desc[UR4][R36.64+-0x84] ;  /* 0xffff7c0424055981 */ /* 0x0002e2000c2e1900 */
[C---:B------:R-:W-:Y:S01]  /*3290*/  IMAD.WIDE R8, R35.reuse, 0x4, R8 ;  /* 0x0000000423087825 */ /* 0x040fe200078e0208 */
[----:B------:R-:W-:Y:S02]  /*32a0*/  MOV R47, RZ ;  /* 0x000000ff002f7202 */ /* 0x000fe40000000f00 */
[----:B0-----:R-:W-:Y:S01]  /*32b0*/  CS2R R10, SRZ ;  /* 0x00000000000a7805 */ /* 0x001fe2000001ff00 */
[----:B------:R-:W-:-:S05]  /*32c0*/  IMAD.WIDE R6, R35, 0x4, R6 ;  /* 0x0000000423067825 */ /* 0x000fca00078e0206 */
[----:B------:R0:W4:Y:S04]  /*32d0*/  @P5 LDG.E.EL R10, desc[UR4][R14.64+-0x84] ;  /* 0xffff7c040e0a5981 */ /* 0x000128000c2e1900 */
[----:B------:R-:W5:Y:S04]  /*32e0*/  @P5 LDG.E.EL R11, desc[UR4][R12.64+-0x84] ;  /* 0xffff7c040c0b5981 */ /* 0x000f68000c2e1900 */
[----:B------:R-:W3:Y:S01]  /*32f0*/  @P5 LDG.E.EL R47, desc[UR4][R6.64] ;  /* 0x00000004062f5981 */ /* 0x000ee2000c2e1900 */
[----:B--2---:R-:W-:Y:S02]  /*3300*/  SEL R4, R4, RZ, P5 ;  /* 0x000000ff04047207 */ /* 0x004fe40002800000 */
[----:B------:R-:W-:Y:S01]  /*3310*/  P2R R75, PR, RZ, 0x2 ;  /* 0x00000002ff4b7803 */ /* 0x000fe20000000000 */
[----:B------:R-:W-:Y:S01]  /*3320*/  @!P3 FMUL R39, R39, 16777216 ;  /* 0x4b8000002727b820 */ /* 0x000fe20000400000 */
[----:B------:R-:W-:Y:S01]  /*3330*/  @!P2 FMUL R45, R45, 16777216 ;  /* 0x4b8000002d2da820 */ /* 0x000fe20000400000 */
[----:B------:R-:W-:Y:S01]  /*3340*/  FADD R4, R4, 0.0010000000474974513054 ;  /* 0x3a83126f04047421 */ /* 0x000fe20000000000 */
[----:B------:R-:W-:Y:S01]  /*3350*/  @!P4 FMUL R41, R41, 16777216 ;  /* 0x4b8000002929c820 */ /* 0x000fe20000400000 */
[----:B------:R-:W-:Y:S01]  /*3360*/  @!P3 FMUL R44, R44, 16777216 ;  /* 0x4b8000002c2cb820 */ /* 0x000fe20000400000 */
[----:B------:R-:W-:Y:S01]  /*3370*/  @!P2 FMUL R46, R46, 16777216 ;  /* 0x4b8000002e2ea820 */ /* 0x000fe20000400000 */
[----:B------:R2:W3:Y:S01]  /*3380*/  MUFU.SQRT R42, R4 ;  /* 0x00000004002a7308 */ /* 0x0004e20000002000 */
[----:B------:R-:W-:Y:S01]  /*3390*/  @!P4 FMUL R48, R48, 16777216 ;  /* 0x4b8000003030c820 */ /* 0x000fe20000400000 */
[----:B------:R-:W-:Y:S01]  /*33a0*/  FADD R38, R49, R56 ;  /* 0x0000003831267221 */ /* 0x000fe20000000000 */
[----:B-1----:R-:W-:Y:S01]  /*33b0*/  FADD R37, R51, R58 ;  /* 0x0000003a33257221 */ /* 0x002fe20000000000 */
[----:B------:R-:W-:Y:S01]  /*33c0*/  FADD R35, R54, R57 ;  /* 0x0000003936237221 */ /* 0x000fe20000000000 */
[----:B------:R-:W-:Y:S01]  /*33d0*/  FADD R36, R55, R60 ;  /* 0x0000003c37247221 */ /* 0x000fe20000000000 */
[----:B0-----:R-:W0:Y:S01]  /*33e0*/  LDC.64 R14, c[0x0][0x240] ;  /* 0x00009000ff0e7b82 */ /* 0x001e220000000a00 */
[----:B--2---:R-:W-:-:S06]  /*33f0*/  IMAD.MOV.U32 R4, RZ, RZ, RZ ;  /* 0x000000ffff047224 */ /* 0x004fcc00078e00ff */
[----:B------:R1:W2:Y:S01]  /*3400*/  @P5 LDG.E.EL R4, desc[UR4][R8.64] ;  /* 0x0000000408045981 */ /* 0x0002a2000c2e1900 */
[C---:B---3--:R-:W-:Y:S02]  /*3410*/  FSETP.GT.AND P1, PT, R42.reuse, 8.50705917302346158658e+37, PT ;  /* 0x7e8000002a00780b */ /* 0x048fe40003f24000 */
[C---:B------:R-:W-:Y:S01]  /*3420*/  FSETP.GEU.AND P6, PT, R42.reuse, 1.175494350822287508e-38, PT ;  /* 0x008000002a00780b */ /* 0x040fe20003fce000 */
[----:B------:R-:W3:Y:S10]  /*3430*/  MUFU.RCP R39, R39 ;  /* 0x0000002700277308 */ /* 0x000ef40000001000 */
[----:B------:R-:W-:-:S04]  /*3440*/  @P1 FMUL R42, R42, 0.25 ;  /* 0x3e8000002a2a1820 */ /* 0x000fc80000400000 */
[----:B------:R-:W-:Y:S01]  /*3450*/  @!P6 FMUL R42, R42, 16777216 ;  /* 0x4b8000002a2ae820 */ /* 0x000fe20000400000 */
[----:B------:R-:W0:Y:S01]  /*3460*/  MUFU.RCP R45, R45 ;  /* 0x0000002d002d7308 */ /* 0x000e220000001000 */
[----:B------:R-:W-:-:S07]  /*3470*/  FSEL R43, R53, 1, P1 ;  /* 0x3f800000352b7808 */ /* 0x000fce0000800000 */
[----:B------:R-:W4:Y:S08]  /*3480*/  MUFU.RCP R41, R41 ;  /* 0x0000002900297308 */ /* 0x000f300000001000 */
[----:B------:R-:W5:Y:S01]  /*3490*/  MUFU.RCP R42, R42 ;  /* 0x0000002a002a7308 */ /* 0x000f620000001000 */
[----:B-1----:R-:W-:Y:S01]  /*34a0*/  SEL R9, R5, RZ, P5 ;  /* 0x000000ff05097207 */ /* 0x002fe20002800000 */
[----:B------:R-:W-:Y:S01]  /*34b0*/  @!P6 FMUL R43, R43, 16777216 ;  /* 0x4b8000002b2be820 */ /* 0x000fe20000400000 */
[----:B---3--:R-:W-:Y:S01]  /*34c0*/  FMUL R13, R39, R44 ;  /* 0x0000002c270d7220 */ /* 0x008fe20000400000 */
[----:B------:R-:W-:Y:S01]  /*34d0*/  FADD R6, R61, -R66 ;  /* 0x800000423d067221 */ /* 0x000fe20000000000 */
[----:B0-----:R-:W-:Y:S01]  /*34e0*/  FMUL R46, R45, R46 ;  /* 0x0000002e2d2e7220 */ /* 0x001fe20000400000 */
[----:B------:R-:W-:Y:S01]  /*34f0*/  FADD R7, R59, -R64 ;  /* 0x800000403b077221 */ /* 0x000fe20000000000 */
[----:B----4-:R-:W-:Y:S01]  /*3500*/  FMUL R48, R41, R48 ;  /* 0x0000003029307220 */ /* 0x010fe20000400000 */
[----:B------:R-:W-:Y:S01]  /*3510*/  FADD R5, R62, -R63 ;  /* 0x8000003f3e057221 */ /* 0x000fe20000000000 */
[----:B------:R-:W-:Y:S01]  /*3520*/  FMUL R6, R13, R6 ;  /* 0x000000060d067220 */ /* 0x000fe20000400000 */
[----:B------:R-:W-:Y:S01]  /*3530*/  SEL R13, R10, RZ, P5 ;  /* 0x000000ff0a0d7207 */ /* 0x000fe20002800000 */
[----:B------:R-:W-:Y:S01]  /*3540*/  FMUL R7, R46, R7 ;  /* 0x000000072e077220 */ /* 0x000fe20000400000 */
[----:B-----5:R-:W-:Y:S01]  /*3550*/  SEL R8, R11, RZ, P5 ;  /* 0x000000ff0b087207 */ /* 0x020fe20002800000 */
[----:B------:R-:W-:Y:S01]  /*3560*/  FMUL R43, R42, R43 ;  /* 0x0000002b2a2b7220 */ /* 0x000fe20000400000 */
[----:B------:R-:W-:Y:S01]  /*3570*/  ISETP.NE.AND P3, PT, R78, RZ, PT ;  /* 0x000000ff4e00720c */ /* 0x000fe20003f65270 */
[----:B------:R-:W-:Y:S01]  /*3580*/  FMUL R5, R48, R5 ;  /* 0x0000000530057220 */ /* 0x000fe20000400000 */
[----:B------:R-:W-:Y:S01]  /*3590*/  SEL R47, R47, RZ, P5 ;  /* 0x000000ff2f2f7207 */ /* 0x000fe20002800000 */
[----:B------:R-:W-:Y:S01]  /*35a0*/  FFMA R11, R68, R7, R69 ;  /* 0x00000007440b7223 */ /* 0x000fe20000000045 */
[----:B------:R-:W-:Y:S01]  /*35b0*/  FFMA R10, R67, R6, R72 ;  /* 0x00000006430a7223 */ /* 0x000fe20000000048 */
[----:B------:R-:W-:Y:S01]  /*35c0*/  ISETP.GT.AND P4, PT, R17, 0x20, PT ;  /* 0x000000201100780c */ /* 0x000fe20003f84270 */
[----:B------:R-:W0:Y:S01]  /*35d0*/  LDC.64 R6, c[0x0][0x218] ;  /* 0x00008600ff067b82 */ /* 0x000e220000000a00 */
[----:B------:R-:W-:Y:S01]  /*35e0*/  FADD R11, R74, R11 ;  /* 0x0000000b4a0b7221 */ /* 0x000fe20000000000 */
[----:B------:R-:W-:-:S05]  /*35f0*/  FADD R10, R73, R10 ;  /* 0x0000000a490a7221 */ /* 0x000fca0000000000 */
[----:B------:R-:W-:Y:S02]  /*3600*/  @!P3 FSEL R38, R11, RZ, P4 ;  /* 0x000000ff0b26b208 */ /* 0x000fe40002000000 */
[----:B------:R-:W-:Y:S02]  /*3610*/  @!P3 FSEL R37, R10, RZ, P4 ;  /* 0x000000ff0a25b208 */ /* 0x000fe40002000000 */
[----:B------:R-:W1:Y:S01]  /*3620*/  LDC.64 R10, c[0x0][0x228] ;  /* 0x00008a00ff0a7b82 */ /* 0x000e620000000a00 */
[----:B------:R-:W-:Y:S01]  /*3630*/  VIADD R39, R25, 0xfffffff5 ;  /* 0xfffffff519277836 */ /* 0x000fe20000000000 */
[----:B------:R-:W-:Y:S02]  /*3640*/  ISETP.NE.AND P6, PT, R137, RZ, PT ;  /* 0x000000ff8900720c */ /* 0x000fe40003fc5270 */
[----:B------:R-:W-:Y:S01]  /*3650*/  ISETP.NE.AND P2, PT, R77, RZ, PT ;  /* 0x000000ff4d00720c */ /* 0x000fe20003f45270 */
[----:B------:R-:W-:Y:S01]  /*3660*/  IMAD.IADD R45, R52, 0x1, R39 ;  /* 0x00000001342d7824 */ /* 0x000fe200078e0227 */
[----:B------:R-:W-:Y:S01]  /*3670*/  CS2R R94, SRZ ;  /* 0x00000000005e7805 */ /* 0x000fe2000001ff00 */
[----:B------:R-:W-:Y:S01]  /*3680*/  IMAD.MOV.U32 R41, RZ, RZ, RZ ;  /* 0x000000ffff297224 */ /* 0x000fe200078e00ff */
[----:B------:R-:W-:Y:S01]  /*3690*/  CS2R R60, SRZ ;  /* 0x00000000003c7805 */ /* 0x000fe2000001ff00 */
[----:B------:R-:W-:-:S02]  /*36a0*/  IMAD.MOV.U32 R49, RZ, RZ, RZ ;  /* 0x000000ffff317224 */ /* 0x000fc400078e00ff */
[----:B------:R-:W-:Y:S02]  /*36b0*/  IMAD.MOV.U32 R46, RZ, RZ, RZ ;  /* 0x000000ffff2e7224 */ /* 0x000fe400078e00ff */
[C---:B------:R-:W-:Y:S01]  /*36c0*/  IMAD.WIDE R72, R25.reuse, 0x4, R14 ;  /* 0x0000000419487825 */ /* 0x040fe200078e020e */
[----:B------:R-:W-:Y:S01]  /*36d0*/  HFMA2.MMA R48, -RZ, RZ, 0, 0 ;  /* 0x00000000ff307435 */ /* 0x000fe200000001ff */
[----:B------:R-:W-:Y:S02]  /*36e0*/  IADD3 R57, R40, R39, RZ ;  /* 0x0000002728397210 */ /* 0x000fe40007ffe0ff */
[----:B------:R-:W-:Y:S01]  /*36f0*/  CS2R R96, SRZ ;  /* 0x0000000000607805 */ /* 0x000fe2000001ff00 */
[----:B------:R-:W-:Y:S02]  /*3700*/  IMAD.MOV.U32 R62, RZ, RZ, RZ ;  /* 0x000000ffff3e7224 */ /* 0x000fe400078e00ff */
[----:B-1----:R-:W-:-:S04]  /*3710*/  IMAD.WIDE R68, R25, 0x4, R10 ;  /* 0x0000000419447825 */ /* 0x002fc800078e020a */
[----:B------:R-:W-:Y:S02]  /*3720*/  IMAD.MOV.U32 R51, RZ, RZ, RZ ;  /* 0x000000ffff337224 */ /* 0x000fe400078e00ff */
[----:B0-----:R-:W-:Y:S01]  /*3730*/  IMAD.WIDE R54, R57, 0x4, R6 ;  /* 0x0000000439367825 */ /* 0x001fe200078e0206 */
[----:B--2---:R-:W-:-:S05]  /*3740*/  SEL R4, R4, RZ, P5 ;  /* 0x000000ff04047207 */ /* 0x004fca0002800000 */
[----:B------:R-:W-:-:S04]  /*3750*/  FADD R4, R4, -R9 ;  /* 0x8000000904047221 */ /* 0x000fc80000000000 */
[----:B------:R-:W-:Y:S01]  /*3760*/  FMUL R4, R43, R4 ;  /* 0x000000042b047220 */ /* 0x000fe20000400000 */
[----:B------:R-:W-:-:S03]  /*3770*/  FFMA R9, R70, R5, R71 ;  /* 0x0000000546097223 */ /* 0x000fc60000000047 */
[----:B------:R-:W-:Y:S01]  /*3780*/  FFMA R8, R13, R4, R8 ;  /* 0x000000040d087223 */ /* 0x000fe20000000008 */
[----:B------:R-:W-:Y:S01]  /*3790*/  FADD R9, R76, R9 ;  /* 0x000000094c097221 */ /* 0x000fe20000000000 */
[----:B------:R-:W0:Y:S02]  /*37a0*/  LDC.64 R4, c[0x0][0x220] ;  /* 0x00008800ff047b82 */ /* 0x000e240000000a00 */
[----:B------:R-:W-:Y:S02]  /*37b0*/  FADD R8, R47, R8 ;  /* 0x000000082f087221 */ /* 0x000fe40000000000 */
[----:B------:R-:W-:-:S03]  /*37c0*/  @!P3 FSEL R35, R9, RZ, P4 ;  /* 0x000000ff0923b208 */ /* 0x000fc60002000000 */
[----:B------:R-:W-:Y:S01]  /*37d0*/  @!P3 FSEL R36, R8, RZ, P4 ;  /* 0x000000ff0824b208 */ /* 0x000fe20002000000 */
[----:B------:R-:W1:Y:S08]  /*37e0*/  LDC.64 R12, c[0x0][0x238] ;  /* 0x00008e00ff0c7b82 */ /* 0x000e700000000a00 */
[----:B------:R-:W2:Y:S01]  /*37f0*/  LDC.64 R8, c[0x0][0x230] ;  /* 0x00008c00ff087b82 */ /* 0x000ea20000000a00 */
[----:B------:R-:W-:Y:S01]  /*3800*/  ISETP.LT.U32.AND P4, PT, R39, 0xb, P6 ;  /* 0x0000000b2700780c */ /* 0x000fe20003781070 */
[----:B------:R-:W-:Y:S01]  /*3810*/  IMAD.WIDE R42, R45, 0x4, R6 ;  /* 0x000000042d2a7825 */ /* 0x000fe200078e0206 */
[----:B------:R-:W-:-:S03]  /*3820*/  ISETP.LT.U32.AND P3, PT, R39, 0xb, P2 ;  /* 0x0000000b2700780c */ /* 0x000fc60001761070 */
[----:B------:R-:W-:Y:S02]  /*3830*/  IMAD.MOV.U32 R47, RZ, RZ, RZ ;  /* 0x000000ffff2f7224 */ /* 0x000fe400078e00ff */
[----:B0-----:R-:W-:-:S06]  /*3840*/  IMAD.WIDE R44, R45, 0x4, R4 ;  /* 0x000000042d2c7825 */ /* 0x001fcc00078e0204 */
[----:B------:R0:W3:Y:S01]  /*3850*/  @P4 LDG.E.EL R41, desc[UR4][R42.64] ;  /* 0x000000042a294981 */ /* 0x0000e2000c2e1900 */
[----:B-1----:R-:W-:-:S03]  /*3860*/  IMAD.WIDE R70, R25, 0x4, R12 ;  /* 0x0000000419467825 */ /* 0x002fc600078e020c */
[----:B------:R1:W4:Y:S04]  /*3870*/  @P4 LDG.E.EL R49, desc[UR4][R44.64] ;  /* 0x000000042c314981 */ /* 0x000328000c2e1900 */
[----:B------:R-:W5:Y:S01]  /*3880*/  @P4 LDG.E.EL R46, desc[UR4][R68.64+-0x2c] ;  /* 0xffffd404442e4981 */ /* 0x000f62000c2e1900 */
[----:B--2---:R-:W-:-:S03]  /*3890*/  IMAD.WIDE R58, R25, 0x4, R8 ;  /* 0x00000004193a7825 */ /* 0x004fc600078e0208 */
[----:B------:R-:W2:Y:S01]  /*38a0*/  @P4 LDG.E.EL R47, desc[UR4][R70.64+-0x2c] ;  /* 0xffffd404462f4981 */ /* 0x000ea2000c2e1900 */
[----:B0-----:R-:W-:-:S03]  /*38b0*/  IMAD.MOV.U32 R43, RZ, RZ, RZ ;  /* 0x000000ffff2b7224 */ /* 0x001fc600078e00ff */
[----:B------:R-:W2:Y:S01]  /*38c0*/  @P4 LDG.E.EL R95, desc[UR4][R58.64+-0x2c] ;  /* 0xffffd4043a5f4981 */ /* 0x000ea2000c2e1900 */
[----:B-1----:R-:W-:-:S03]  /*38d0*/  IMAD.MOV.U32 R44, RZ, RZ, RZ ;  /* 0x000000ffff2c7224 */ /* 0x002fc600078e00ff */
[----:B------:R-:W2:Y:S01]  /*38e0*/  @P4 LDG.E.EL R61, desc[UR4][R72.64+-0x2c] ;  /* 0xffffd404483d4981 */ /* 0x000ea2000c2e1900 */
[----:B------:R-:W-:-:S03]  /*38f0*/  IMAD.WIDE R56, R57, 0x4, R4 ;  /* 0x0000000439387825 */ /* 0x000fc600078e0204 */
[----:B------:R-:W2:Y:S04]  /*3900*/  @P3 LDG.E.EL R43, desc[UR4][R70.64+-0x2c] ;  /* 0xffffd404462b3981 */ /* 0x000ea8000c2e1900 */
[----:B------:R0:W2:Y:S04]  /*3910*/  @P3 LDG.E.EL R48, desc[UR4][R54.64] ;  /* 0x0000000436303981 */ /* 0x0000a8000c2e1900 */
[----:B------:R-:W2:Y:S04]  /*3920*/  @P3 LDG.E.EL R96, desc[UR4][R58.64+-0x2c] ;  /* 0xffffd4043a603981 */ /* 0x000ea8000c2e1900 */
[----:B------:R-:W2:Y:S04]  /*3930*/  @P3 LDG.E.EL R51, desc[UR4][R68.64+-0x2c] ;  /* 0xffffd40444333981 */ /* 0x000ea8000c2e1900 */
[----:B------:R1:W2:Y:S04]  /*3940*/  @P3 LDG.E.EL R62, desc[UR4][R56.64] ;  /* 0x00000004383e3981 */ /* 0x0002a8000c2e1900 */
[----:B------:R-:W2:Y:S01]  /*3950*/  @P3 LDG.E.EL R44, desc[UR4][R72.64+-0x2c] ;  /* 0xffffd404482c3981 */ /* 0x000ea2000c2e1900 */
[----:B------:R-:W-:-:S02]  /*3960*/  ISETP.NE.AND P1, PT, R75, RZ, PT ;  /* 0x000000ff4b00720c */ /* 0x000fc40003f25270 */
[----:B------:R-:W-:Y:S02]  /*3970*/  CS2R R100, SRZ ;  /* 0x0000000000647805 */ /* 0x000fe4000001ff00 */
[----:B------:R-:W-:Y:S02]  /*3980*/  CS2R R74, SRZ ;  /* 0x00000000004a7805 */ /* 0x000fe4000001ff00 */
[----:B------:R-:W-:Y:S01]  /*3990*/  CS2R R76, SRZ ;  /* 0x00000000004c7805 */ /* 0x000fe2000001ff00 */
[----:B------:R-:W-:Y:S01]  /*39a0*/  IMAD.IADD R67, R32, 0x1, R39 ;  /* 0x0000000120437824 */ /* 0x000fe200078e0227 */
[----:B------:R-:W-:-:S03]  /*39b0*/  CS2R R102, SRZ ;  /* 0x0000000000667805 */ /* 0x000fc6000001ff00 */
[----:B------:R-:W-:-:S04]  /*39c0*/  IMAD.WIDE R64, R67, 0x4, R6 ;  /* 0x0000000443407825 */ /* 0x000fc800078e0206 */
[----:B------:R-:W-:Y:S01]  /*39d0*/  IMAD.WIDE R66, R67, 0x4, R4 ;  /* 0x0000000443427825 */ /* 0x000fe200078e0204 */
[----:B---3--:R-:W-:Y:S02]  /*39e0*/  SEL R41, R41, RZ, P4 ;  /* 0x000000ff29297207 */ /* 0x008fe40002000000 */
[----:B----4-:R-:W-:Y:S02]  /*39f0*/  SEL R49, R49, RZ, P4 ;  /* 0x000000ff31317207 */ /* 0x010fe40002000000 */
[----:B-----5:R-:W-:Y:S02]  /*3a00*/  SEL R46, R46, RZ, P4 ;  /* 0x000000ff2e2e7207 */ /* 0x020fe40002000000 */
[----:B--2---:R-:W-:Y:S02]  /*3a10*/  SEL R45, R47, RZ, P4 ;  /* 0x000000ff2f2d7207 */ /* 0x004fe40002000000 */
[----:B------:R-:W-:Y:S02]  /*3a20*/  SEL R95, R95, RZ, P4 ;  /* 0x000000ff5f5f7207 */ /* 0x000fe40002000000 */
[----:B------:R-:W-:-:S02]  /*3a30*/  SEL R42, R61, RZ, P4 ;  /* 0x000000ff3d2a7207 */ /* 0x000fc40002000000 */
[----:B------:R-:W-:Y:S01]  /*3a40*/  ISETP.LT.U32.AND P4, PT, R39, 0xb, P1 ;  /* 0x0000000b2700780c */ /* 0x000fe20000f81070 */
[----:B------:R-:W-:Y:S01]  /*3a50*/  IMAD.IADD R61, R34, 0x1, R39 ;  /* 0x00000001223d7824 */ /* 0x000fe200078e0227 */
[----:B------:R-:W-:-:S03]  /*3a60*/  SEL R47, R43, RZ, P3 ;  /* 0x000000ff2b2f7207 */ /* 0x000fc60001800000 */
[----:B0-----:R-:W-:Y:S01]  /*3a70*/  IMAD.WIDE R54, R61, 0x4, R6 ;  /* 0x000000043d367825 */ /* 0x001fe200078e0206 */
[----:B------:R-:W-:-:S03]  /*3a80*/  SEL R43, R48, RZ, P3 ;  /* 0x000000ff302b7207 */ /* 0x000fc60001800000 */
[----:B-1----:R-:W-:Y:S01]  /*3a90*/  IMAD.WIDE R56, R61, 0x4, R4 ;  /* 0x000000043d387825 */ /* 0x002fe200078e0204 */
[----:B------:R-:W-:-:S03]  /*3aa0*/  SEL R96, R96, RZ, P3 ;  /* 0x000000ff60607207 */ /* 0x000fc60001800000 */
[----:B------:R-:W-:Y:S01]  /*3ab0*/  IMAD.MOV.U32 R61, RZ, RZ, RZ ;  /* 0x000000ffff3d7224 */ /* 0x000fe200078e00ff */
[----:B------:R-:W-:Y:S01]  /*3ac0*/  SEL R51, R51, RZ, P3 ;  /* 0x000000ff33337207 */ /* 0x000fe20001800000 */
[----:B------:R0:W2:Y:S01]  /*3ad0*/  @P4 LDG.E.EL R60, desc[UR4][R54.64] ;  /* 0x00000004363c4981 */ /* 0x0000a2000c2e1900 */
[----:B------:R-:W-:Y:S02]  /*3ae0*/  SEL R48, R62, RZ, P3 ;  /* 0x000000ff3e307207 */ /* 0x000fe40001800000 */
[----:B------:R-:W-:Y:S01]  /*3af0*/  CS2R R62, SRZ ;  /* 0x00000000003e7805 */ /* 0x000fe2000001ff00 */
[----:B------:R-:W3:Y:S01]  /*3b00*/  @P4 LDG.E.EL R61, desc[UR4][R68.64+-0x2c] ;  /* 0xffffd404443d4981 */ /* 0x000ee2000c2e1900 */
[----:B------:R-:W-:Y:S02]  /*3b10*/  SEL R44, R44, RZ, P3 ;  /* 0x000000ff2c2c7207 */ /* 0x000fe40001800000 */
[----:B------:R-:W-:Y:S02]  /*3b20*/  ISETP.LT.U32.AND P3, PT, R39, 0xb, P0 ;  /* 0x0000000b2700780c */ /* 0x000fe40000761070 */
[----:B------:R1:W4:Y:S01]  /*3b30*/  @P4 LDG.E.EL R62, desc[UR4][R56.64] ;  /* 0x00000004383e4981 */ /* 0x000322000c2e1900 */
[----:B0-----:R-:W-:-:S03]  /*3b40*/  MOV R55, RZ ;  /* 0x000000ff00377202 */ /* 0x001fc60000000f00 */
[----:B------:R-:W5:Y:S04]  /*3b50*/  @P4 LDG.E.EL R101, desc[UR4][R58.64+-0x2c] ;  /* 0xffffd4043a654981 */ /* 0x000f68000c2e1900 */
[----:B------:R-:W5:Y:S01]  /*3b60*/  @P4 LDG.E.EL R74, desc[UR4][R70.64+-0x2c] ;  /* 0xffffd404464a4981 */ /* 0x000f62000c2e1900 */
[----:B-1----:R-:W-:-:S03]  /*3b70*/  IMAD.MOV.U32 R57, RZ, RZ, RZ ;  /* 0x000000ffff397224 */ /* 0x002fc600078e00ff */
[----:B------:R-:W5:Y:S04]  /*3b80*/  @P4 LDG.E.EL R76, desc[UR4][R72.64+-0x2c] ;  /* 0xffffd404484c4981 */ /* 0x000f68000c2e1900 */
[----:B------:R-:W5:Y:S04]  /*3b90*/  @P3 LDG.E.EL R57, desc[UR4][R68.64+-0x2c] ;  /* 0xffffd40444393981 */ /* 0x000f68000c2e1900 */
[----:B------:R-:W5:Y:S04]  /*3ba0*/  @P3 LDG.E.EL R103, desc[UR4][R58.64+-0x2c] ;  /* 0xffffd4043a673981 */ /* 0x000f68000c2e1900 */
[----:B------:R0:W5:Y:S04]  /*3bb0*/  @P3 LDG.E.EL R75, desc[UR4][R70.64+-0x2c] ;  /* 0xffffd404464b3981 */ /* 0x000168000c2e1900 */
[----:B------:R-:W5:Y:S04]  /*3bc0*/  @P3 LDG.E.EL R55, desc[UR4][R64.64] ;  /* 0x0000000440373981 */ /* 0x000f68000c2e1900 */
[----:B------:R1:W5:Y:S04]  /*3bd0*/  @P3 LDG.E.EL R63, desc[UR4][R66.64] ;  /* 0x00000004423f3981 */ /* 0x000368000c2e1900 */
[----:B------:R1:W5:Y:S01]  /*3be0*/  @P3 LDG.E.EL R77, desc[UR4][R72.64+-0x2c] ;  /* 0xffffd404484d3981 */ /* 0x000362000c2e1900 */
[----:B------:R-:W-:-:S04]  /*3bf0*/  VIADD R87, R33, 0xfffffff5 ;  /* 0xfffffff521577836 */ /* 0x000fc80000000000 */
[----:B0-----:R-:W-:Y:S01]  /*3c00*/  IMAD.IADD R71, R52, 0x1, R87 ;  /* 0x0000000134477824 */ /* 0x001fe200078e0257 */
[----:B-1----:R-:W-:Y:S01]  /*3c10*/  CS2R R66, SRZ ;  /* 0x0000000000427805 */ /* 0x002fe2000001ff00 */
[----:B------:R-:W-:Y:S02]  /*3c20*/  HFMA2.MMA R72, -RZ, RZ, 0, 0 ;  /* 0x00000000ff487435 */ /* 0x000fe400000001ff */
[C---:B------:R-:W-:Y:S01]  /*3c30*/  IMAD.WIDE R64, R71.reuse, 0x4, R6 ;  /* 0x0000000447407825 */ /* 0x040fe200078e0206 */
[----:B------:R-:W-:Y:S02]  /*3c40*/  CS2R R68, SRZ ;  /* 0x0000000000447805 */ /* 0x000fe4000001ff00 */
[----:B------:R-:W-:Y:S01]  /*3c50*/  CS2R R110, SRZ ;  /* 0x00000000006e7805 */ /* 0x000fe2000001ff00 */
[----:B------:R-:W-:-:S04]  /*3c60*/  IMAD.WIDE R70, R71, 0x4, R4 ;  /* 0x0000000447467825 */ /* 0x000fc800078e0204 */
[----:B------:R-:W-:-:S04]  /*3c70*/  IMAD.WIDE R84, R33, 0x4, R8 ;  /* 0x0000000421547825 */ /* 0x000fc800078e0208 */
[----:B------:R-:W-:-:S04]  /*3c80*/  IMAD.WIDE R90, R33, 0x4, R10 ;  /* 0x00000004215a7825 */ /* 0x000fc800078e020a */
        /* <DEDUP_REMOVED lines=8> */
[----:B------:R-:W-:Y:S02]  /*3d10*/  ISETP.GE.AND P4, PT, R25, 0x16, PT ;  /* 0x000000161900780c */ /* 0x000fe40003f86270 */
[----:B------:R-:W-:Y:S02]  /*3d20*/  SEL R60, R57, RZ, P3 ;  /* 0x000000ff393c7207 */ /* 0x000fe40001800000 */
[----:B------:R-:W-:Y:S02]  /*3d30*/  ISETP.GT.AND P4, PT, R33, 0xa, !P4 ;  /* 0x0000000a2100780c */ /* 0x000fe40006784270 */
[----:B------:R-:W-:Y:S02]  /*3d40*/  SEL R103, R103, RZ, P3 ;  /* 0x000000ff67677207 */ /* 0x000fe40001800000 */
[----:B------:R-:W-:Y:S02]  /*3d50*/  SEL R58, R75, RZ, P3 ;  /* 0x000000ff4b3a7207 */ /* 0x000fe40001800000 */
[----:B------:R-:W-:-:S02]  /*3d60*/  SEL R55, R55, RZ, P3 ;  /* 0x000000ff37377207 */ /* 0x000fc40001800000 */
[----:B------:R-:W-:Y:S02]  /*3d70*/  SEL R63, R63, RZ, P3 ;  /* 0x000000ff3f3f7207 */ /* 0x000fe40001800000 */
[----:B------:R-:W-:Y:S02]  /*3d80*/  SEL R57, R77, RZ, P3 ;  /* 0x000000ff4d397207 */ /* 0x000fe40001800000 */
[----:B------:R-:W-:-:S04]  /*3d90*/  ISETP.LT.AND P3, PT, R28, 0x100, P4 ;  /* 0x000001001c00780c */ /* 0x000fc80002761270 */
[----:B------:R-:W-:-:S13]  /*3da0*/  ISETP.LT.AND P3, PT, R50, 0xb0, P3 ;  /* 0x000000b03200780c */ /* 0x000fda0001f61270 */
[----:B------:R-:W2:Y:S04]  /*3db0*/  @P3 LDG.E.EL R66, desc[UR4][R64.64] ;  /* 0x0000000440423981 */ /* 0x000ea8000c2e1900 */
[----:B------:R0:W3:Y:S04]  /*3dc0*/  @P3 LDG.E.EL R68, desc[UR4][R70.64] ;  /* 0x0000000446443981 */ /* 0x0000e8000c2e1900 */
[----:B------:R-:W4:Y:S04]  /*3dd0*/  @P3 LDG.E.EL R110, desc[UR4][R84.64+-0x2c] ;  /* 0xffffd404546e3981 */ /* 0x000f28000c2e1900 */
[----:B------:R-:W5:Y:S04]  /*3de0*/  @P3 LDG.E.EL R67, desc[UR4][R90.64+-0x2c] ;  /* 0xffffd4045a433981 */ /* 0x000f68000c2e1900 */
[----:B------:R-:W5:Y:S04]  /*3df0*/  @P3 LDG.E.EL R69, desc[UR4][R92.64+-0x2c] ;  /* 0xffffd4045c453981 */ /* 0x000f68000c2e1900 */
[----:B------:R-:W5:Y:S01]  /*3e00*/  @P3 LDG.E.EL R72, desc[UR4][R98.64+-0x2c] ;  /* 0xffffd40462483981 */ /* 0x000f62000c2e1900 */
[----:B------:R-:W-:Y:S01]  /*3e10*/  IMAD.IADD R77, R40, 0x1, R87 ;  /* 0x00000001284d7824 */ /* 0x000fe200078e0257 */
[----:B0-----:R-:W-:-:S03]  /*3e20*/  CS2R R70, SRZ ;  /* 0x0000000000467805 */ /* 0x001fc6000001ff00 */
        /* <DEDUP_REMOVED lines=8> */
[----:B------:R-:W-:Y:S01]  /*3eb0*/  PLOP3.LUT P3, PT, P2, P4, PT, 0x80, 0x0 ;  /* 0x000000000000781c */ /* 0x000fe20001769070 */
[----:B------:R-:W-:Y:S01]  /*3ec0*/  IMAD.MOV.U32 R69, RZ, RZ, RZ ;  /* 0x000000ffff457224 */ /* 0x000fe200078e00ff */
[----:B------:R-:W-:-:S11]  /*3ed0*/  CS2R R72, SRZ ;  /* 0x0000000000487805 */ /* 0x000fd6000001ff00 */
[----:B------:R-:W2:Y:S04]  /*3ee0*/  @P3 LDG.E.EL R111, desc[UR4][R84.64+-0x2c] ;  /* 0xffffd404546f3981 */ /* 0x000ea8000c2e1900 */
[----:B------:R-:W3:Y:S04]  /*3ef0*/  @P3 LDG.E.EL R73, desc[UR4][R90.64+-0x2c] ;  /* 0xffffd4045a493981 */ /* 0x000ee8000c2e1900 */
[----:B------:R-:W4:Y:S04]  /*3f00*/  @P3 LDG.E.EL R71, desc[UR4][R92.64+-0x2c] ;  /* 0xffffd4045c473981 */ /* 0x000f28000c2e1900 */
[----:B------:R0:W5:Y:S04]  /*3f10*/  @P3 LDG.E.EL R69, desc[UR4][R74.64] ;  /* 0x000000044a453981 */ /* 0x000168000c2e1900 */
[----:B------:R1:W5:Y:S04]  /*3f20*/  @P3 LDG.E.EL R72, desc[UR4][R76.64] ;  /* 0x000000044c483981 */ /* 0x000368000c2e1900 */
[----:B------:R-:W5:Y:S01]  /*3f30*/  @P3 LDG.E.EL R70, desc[UR4][R98.64+-0x2c] ;  /* 0xffffd40462463981 */ /* 0x000f62000c2e1900 */
[----:B------:R-:W-:Y:S01]  /*3f40*/  IMAD.IADD R83, R34, 0x1, R87 ;  /* 0x0000000122537824 */ /* 0x000fe200078e0257 */
[----:B------:R-:W-:-:S02]  /*3f50*/  CS2R R78, SRZ ;  /* 0x00000000004e7805 */ /* 0x000fc4000001ff00 */
[----:B------:R-:W-:Y:S01]  /*3f60*/  CS2R R114, SRZ ;  /* 0x0000000000727805 */ /* 0x000fe2000001ff00 */
[----:B0-----:R-:W-:Y:S01]  /*3f70*/  IMAD.MOV.U32 R74, RZ, RZ, RZ ;  /* 0x000000ffff4a7224 */ /* 0x001fe200078e00ff */
[----:B-1----:R-:W-:Y:S01]  /*3f80*/  CS2R R76, SRZ ;  /* 0x00000000004c7805 */ /* 0x002fe2000001ff00 */
        /* <DEDUP_REMOVED lines=8> */
[----:B------:R-:W-:-:S13]  /*4010*/  PLOP3.LUT P3, PT, P1, P4, PT, 0x80, 0x0 ;  /* 0x000000000000781c */ /* 0x000fda0000f69070 */
[----:B------:R-:W2:Y:S04]  /*4020*/  @P3 LDG.E.EL R114, desc[UR4][R84.64+-0x2c] ;  /* 0xffffd40454723981 */ /* 0x000ea8000c2e1900 */
[----:B------:R-:W3:Y:S04]  /*4030*/  @P3 LDG.E.EL R76, desc[UR4][R90.64+-0x2c] ;  /* 0xffffd4045a4c3981 */ /* 0x000ee8000c2e1900 */
[----:B------:R-:W4:Y:S04]  /*4040*/  @P3 LDG.E.EL R77, desc[UR4][R92.64+-0x2c] ;  /* 0xffffd4045c4d3981 */ /* 0x000f28000c2e1900 */
[----:B------:R0:W5:Y:S04]  /*4050*/  @P3 LDG.E.EL R78, desc[UR4][R80.64] ;  /* 0x00000004504e3981 */ /* 0x000168000c2e1900 */
[----:B------:R1:W5:Y:S04]  /*4060*/  @P3 LDG.E.EL R79, desc[UR4][R82.64] ;  /* 0x00000004524f3981 */ /* 0x000368000c2e1900 */
[----:B------:R-:W5:Y:S01]  /*4070*/  @P3 LDG.E.EL R74, desc[UR4][R98.64+-0x2c] ;  /* 0xffffd404624a3981 */ /* 0x000f62000c2e1900 */
[----:B------:R-:W-:-:S02]  /*4080*/  IADD3 R89, R32, R87, RZ ;  /* 0x0000005720597210 */ /* 0x000fc40007ffe0ff */
[----:B------:R-:W-:Y:S02]  /*4090*/  CS2R R118, SRZ ;  /* 0x0000000000767805 */ /* 0x000fe4000001ff00 */
[----:B0-----:R-:W-:Y:S02]  /*40a0*/  CS2R R80, SRZ ;  /* 0x0000000000507805 */ /* 0x001fe4000001ff00 */
        /* <DEDUP_REMOVED lines=10> */
[----:B------:R-:W-:-:S12]  /*4150*/  IMAD.MOV.U32 R78, RZ, RZ, RZ ;  /* 0x000000ffff4e7224 */ /* 0x000fd800078e00ff */
[----:B------:R0:W2:Y:S04]  /*4160*/  @P3 LDG.E.EL R118, desc[UR4][R84.64+-0x2c] ;  /* 0xffffd40454763981 */ /* 0x0000a8000c2e1900 */
[----:B------:R-:W3:Y:S04]  /*4170*/  @P3 LDG.E.EL R82, desc[UR4][R90.64+-0x2c] ;  /* 0xffffd4045a523981 */ /* 0x000ee8000c2e1900 */
[----:B------:R1:W4:Y:S04]  /*4180*/  @P3 LDG.E.EL R81, desc[UR4][R92.64+-0x2c] ;  /* 0xffffd4045c513981 */ /* 0x000328000c2e1900 */
[----:B------:R-:W5:Y:S04]  /*4190*/  @P3 LDG.E.EL R78, desc[UR4][R86.64] ;  /* 0x00000004564e3981 */ /* 0x000f68000c2e1900 */
[----:B------:R1:W5:Y:S04]  /*41a0*/  @P3 LDG.E.EL R83, desc[UR4][R88.64] ;  /* 0x0000000458533981 */ /* 0x000368000c2e1900 */
[----:B------:R-:W5:Y:S01]  /*41b0*/  @P3 LDG.E.EL R80, desc[UR4][R98.64+-0x2c] ;  /* 0xffffd40462503981 */ /* 0x000f62000c2e1900 */
[----:B0-----:R-:W-:-:S04]  /*41c0*/  VIADD R85, R29, 0xfffffff5 ;  /* 0xfffffff51d557836 */ /* 0x001fc80000000000 */
[----:B-1----:R-:W-:Y:S01]  /*41d0*/  IMAD.IADD R93, R52, 0x1, R85 ;  /* 0x00000001345d7824 */ /* 0x002fe200078e0255 */
[----:B------:R-:W-:Y:S01]  /*41e0*/  CS2R R88, SRZ ;  /* 0x0000000000587805 */ /* 0x000fe2000001ff00 */
[----:B------:R-:W-:Y:S01]  /*41f0*/  IMAD.MOV.U32 R84, RZ, RZ, RZ ;  /* 0x000000ffff547224 */ /* 0x000fe200078e00ff */
[----:B------:R-:W-:Y:S02]  /*4200*/  CS2R R130, SRZ ;  /* 0x0000000000827805 */ /* 0x000fe4000001ff00 */
[----:B------:R-:W-:Y:S01]  /*4210*/  CS2R R86, SRZ ;  /* 0x0000000000567805 */ /* 0x000fe2000001ff00 */
[----:B------:R-:W-:-:S04]  /*4220*/  IMAD.WIDE R90, R93, 0x4, R6 ;  /* 0x000000045d5a7825 */ /* 0x000fc800078e0206 */
        /* <DEDUP_REMOVED lines=11> */
[----:B------:R-:W-:-:S13]  /*42e0*/  ISETP.LT.U32.AND P3, PT, R85, 0xb, P6 ;  /* 0x0000000b5500780c */ /* 0x000fda0003761070 */
[----:B------:R-:W2:Y:S04]  /*42f0*/  @P3 LDG.E.EL R130, desc[UR4][R112.64+-0x2c] ;  /* 0xffffd40470823981 */ /* 0x000ea8000c2e1900 */
[----:B------:R-:W3:Y:S04]  /*4300*/  @P3 LDG.E.EL R88, desc[UR4][R108.64+-0x2c] ;  /* 0xffffd4046c583981 */ /* 0x000ee8000c2e1900 */
[----:B------:R-:W4:Y:S04]  /*4310*/  @P3 LDG.E.EL R87, desc[UR4][R104.64+-0x2c] ;  /* 0xffffd40468573981 */ /* 0x000f28000c2e1900 */
[----:B------:R0:W5:Y:S04]  /*4320*/  @P3 LDG.E.EL R84, desc[UR4][R90.64] ;  /* 0x000000045a543981 */ /* 0x000168000c2e1900 */
[----:B------:R1:W5:Y:S04]  /*4330*/  @P3 LDG.E.EL R89, desc[UR4][R92.64] ;  /* 0x000000045c593981 */ /* 0x000368000c2e1900 */
[----:B------:R-:W5:Y:S01]  /*4340*/  @P3 LDG.E.EL R86, desc[UR4][R106.64+-0x2c] ;  /* 0xffffd4046a563981 */ /* 0x000f62000c2e1900 */
[----:B------:R-:W-:-:S02]  /*4350*/  IADD3 R117, R40, R85, RZ ;  /* 0x0000005528757210 */ /* 0x000fc40007ffe0ff */
[----:B0-----:R-:W-:Y:S01]  /*4360*/  CS2R R90, SRZ ;  /* 0x00000000005a7805 */ /* 0x001fe2000001ff00 */
[----:B-1----:R-:W-:Y:S02]  /*4370*/  IMAD.MOV.U32 R93, RZ, RZ, RZ ;  /* 0x000000ffff5d7224 */ /* 0x002fe400078e00ff */
        /* <DEDUP_REMOVED lines=15> */
[----:B------:R-:W-:Y:S01]  /*4470*/  IMAD.IADD R121, R34, 0x1, R85 ;  /* 0x0000000122797824 */ /* 0x000fe200078e0255 */
[----:B------:R-:W-:Y:S01]  /*4480*/  CS2R R134, SRZ ;  /* 0x0000000000867805 */ /* 0x000fe2000001ff00 */
[----:B0-----:R-:W-:-:S02]  /*4490*/  IMAD.MOV.U32 R99, RZ, RZ, RZ ;  /* 0x000000ffff637224 */ /* 0x001fc400078e00ff */
[----:B-1----:R-:W-:-:S04]  /*44a0*/  IMAD.WIDE R116, R121, 0x4, R6 ;  /* 0x0000000479747825 */ /* 0x002fc800078e0206 */
[----:B------:R-:W-:Y:S01]  /*44b0*/  IMAD.WIDE R120, R121, 0x4, R4 ;  /* 0x0000000479787825 */ /* 0x000fe200078e0204 */
[----:B--2---:R-:W-:Y:S02]  /*44c0*/  SEL R131, R131, RZ, P3 ;  /* 0x000000ff83837207 */ /* 0x004fe40001800000 */
[----:B---3--:R-:W-:Y:S02]  /*44d0*/  SEL R90, R90, RZ, P3 ;  /* 0x000000ff5a5a7207 */ /* 0x008fe40001800000 */
[----:B----4-:R-:W-:Y:S02]  /*44e0*/  SEL R94, R94, RZ, P3 ;  /* 0x000000ff5e5e7207 */ /* 0x010fe40001800000 */
[----:B-----5:R-:W-:Y:S02]  /*44f0*/  SEL R92, R97, RZ, P3 ;  /* 0x000000ff615c7207 */ /* 0x020fe40001800000 */
[----:B------:R-:W-:Y:S02]  /*4500*/  SEL R91, R91, RZ, P3 ;  /* 0x000000ff5b5b7207 */ /* 0x000fe40001800000 */
[----:B------:R-:W-:-:S02]  /*4510*/  SEL R93, R93, RZ, P3 ;  /* 0x000000ff5d5d7207 */ /* 0x000fc40001800000 */
[----:B------:R-:W-:Y:S01]  /*4520*/  ISETP.LT.U32.AND P3, PT, R85, 0xb, P1 ;  /* 0x0000000b5500780c */ /* 0x000fe20000f61070 */
[----:B------:R-:W-:-:S12]  /*4530*/  IMAD.MOV.U32 R97, RZ, RZ, RZ ;  /* 0x000000ffff617224 */ /* 0x000fd800078e00ff */
[----:B------:R0:W2:Y:S04]  /*4540*/  @P3 LDG.E.EL R97, desc[UR4][R116.64] ;  /* 0x0000000474613981 */ /* 0x0000a8000c2e1900 */
[----:B------:R-:W3:Y:S04]  /*4550*/  @P3 LDG.E.EL R134, desc[UR4][R112.64+-0x2c] ;  /* 0xffffd40470863981 */ /* 0x000ee8000c2e1900 */
[----:B------:R-:W4:Y:S04]  /*4560*/  @P3 LDG.E.EL R99, desc[UR4][R108.64+-0x2c] ;  /* 0xffffd4046c633981 */ /* 0x000f28000c2e1900 */
[----:B------:R-:W5:Y:S04]  /*4570*/  @P3 LDG.E.EL R100, desc[UR4][R104.64+-0x2c] ;  /* 0xffffd40468643981 */ /* 0x000f68000c2e1900 */
[----:B------:R1:W5:Y:S04]  /*4580*/  @P3 LDG.E.EL R102, desc[UR4][R120.64] ;  /* 0x0000000478663981 */ /* 0x000368000c2e1900 */
[----:B------:R-:W5:Y:S01]  /*4590*/  @P3 LDG.E.EL R115, desc[UR4][R106.64+-0x2c] ;  /* 0xffffd4046a733981 */ /* 0x000f62000c2e1900 */
[----:B------:R-:W-:-:S02]  /*45a0*/  IADD3 R123, R32, R85, RZ ;  /* 0x00000055207b7210 */ /* 0x000fc40007ffe0ff */
[----:B0-----:R-:W-:Y:S02]  /*45b0*/  CS2R R116, SRZ ;  /* 0x0000000000747805 */ /* 0x001fe4000001ff00 */
[----:B------:R-:W-:Y:S01]  /*45c0*/  CS2R R124, SRZ ;  /* 0x00000000007c7805 */ /* 0x000fe2000001ff00 */
        /* <DEDUP_REMOVED lines=10> */
[----:B------:R-:W2:Y:S04]  /*4670*/  @P3 LDG.E.EL R117, desc[UR4][R108.64+-0x2c] ;  /* 0xffffd4046c753981 */ /* 0x000ea8000c2e1900 */
[----:B------:R-:W3:Y:S04]  /*4680*/  @P3 LDG.E.EL R119, desc[UR4][R112.64+-0x2c] ;  /* 0xffffd40470773981 */ /* 0x000ee8000c2e1900 */
[----:B------:R0:W4:Y:S04]  /*4690*/  @P3 LDG.E.EL R124, desc[UR4][R104.64+-0x2c] ;  /* 0xffffd404687c3981 */ /* 0x000128000c2e1900 */
[----:B------:R-:W5:Y:S04]  /*46a0*/  @P3 LDG.E.EL R115, desc[UR4][R120.64] ;  /* 0x0000000478733981 */ /* 0x000f68000c2e1900 */
[----:B------:R-:W5:Y:S04]  /*46b0*/  @P3 LDG.E.EL R116, desc[UR4][R122.64] ;  /* 0x000000047a743981 */ /* 0x000f68000c2e1900 */
[----:B------:R-:W5:Y:S01]  /*46c0*/  @P3 LDG.E.EL R125, desc[UR4][R106.64+-0x2c] ;  /* 0xffffd4046a7d3981 */ /* 0x000f62000c2e1900 */
[----:B------:R-:W-:Y:S01]  /*46d0*/  ISETP.GE.AND P6, PT, R28, 0x100, PT ;  /* 0x000001001c00780c */ /* 0x000fe20003fc6270 */
[----:B0-----:R-:W-:Y:S01]  /*46e0*/  IMAD.IADD R105, R25, 0x1, R52 ;  /* 0x0000000119697824 */ /* 0x001fe200078e0234 */
[----:B------:R-:W-:-:S03]  /*46f0*/  CS2R R108, SRZ ;  /* 0x00000000006c7805 */ /* 0x000fc6000001ff00 */
[----:B------:R-:W-:Y:S01]  /*4700*/  IMAD.WIDE R104, R105, 0x4, R2 ;  /* 0x0000000469687825 */ /* 0x000fe200078e0202 */
[----:B--2---:R-:W-:Y:S02]  /*4710*/  SEL R113, R117, RZ, P3 ;  /* 0x000000ff75717207 */ /* 0x004fe40001800000 */
[----:B---3--:R-:W-:Y:S02]  /*4720*/  SEL R153, R119, RZ, P3 ;  /* 0x000000ff77997207 */ /* 0x008fe40001800000 */
[----:B----4-:R-:W-:Y:S02]  /*4730*/  SEL R112, R124, RZ, P3 ;  /* 0x000000ff7c707207 */ /* 0x010fe40001800000 */
[----:B-----5:R-:W-:Y:S02]  /*4740*/  SEL R115, R115, RZ, P3 ;  /* 0x000000ff73737207 */ /* 0x020fe40001800000 */
[----:B------:R-:W-:Y:S02]  /*4750*/  SEL R116, R116, RZ, P3 ;  /* 0x000000ff74747207 */ /* 0x000fe40001800000 */
[----:B------:R-:W-:-:S02]  /*4760*/  SEL R117, R125, RZ, P3 ;  /* 0x000000ff7d757207 */ /* 0x000fc40001800000 */
[----:B------:R-:W-:-:S04]  /*4770*/  ISETP.LT.AND P3, PT, R25, 0xb, !P6 ;  /* 0x0000000b1900780c */ /* 0x000fc80007761270 */
[----:B------:R-:W-:-:S13]  /*4780*/  ISETP.LT.AND P3, PT, R50, 0xb0, P3 ;  /* 0x000000b03200780c */ /* 0x000fda0001f61270 */
[----:B------:R-:W2:Y:S01]  /*4790*/  @P3 LDG.E.EL R109, desc[UR4][R104.64] ;  /* 0x00000004686d3981 */ /* 0x000ea2000c2e1900 */
[----:B------:R-:W-:Y:S02]  /*47a0*/  IMAD.IADD R107, R33, 0x1, R52 ;  /* 0x00000001216b7824 */ /* 0x000fe400078e0234 */
[----:B------:R-:W-:Y:S02]  /*47b0*/  IMAD.MOV.U32 R119, RZ, RZ, RZ ;  /* 0x000000ffff777224 */ /* 0x000fe400078e00ff */
[----:B------:R-:W-:Y:S01]  /*47c0*/  IMAD.WIDE R106, R107, 0x4, R2 ;  /* 0x000000046b6a7825 */ /* 0x000fe200078e0202 */
[----:B--2---:R-:W-:Y:S02]  /*47d0*/  SEL R109, R109, RZ, P3 ;  /* 0x000000ff6d6d7207 */ /* 0x004fe40001800000 */
[----:B------:R-:W-:-:S04]  /*47e0*/  ISETP.LT.AND P3, PT, R33, 0xb, !P6 ;  /* 0x0000000b2100780c */ /* 0x000fc80007761270 */
[----:B------:R-:W-:-:S13]  /*47f0*/  ISETP.LT.AND P3, PT, R50, 0xb0, P3 ;  /* 0x000000b03200780c */ /* 0x000fda0001f61270 */
[----:B------:R-:W2:Y:S01]  /*4800*/  @P3 LDG.E.EL R119, desc[UR4][R106.64] ;  /* 0x000000046a773981 */ /* 0x000ea2000c2e1900 */
[----:B------:R-:W-:-:S05]  /*4810*/  IADD3 R105, R29, R52, RZ ;  /* 0x000000341d697210 */ /* 0x000fca0007ffe0ff */
[----:B------:R-:W-:Y:S01]  /*4820*/  IMAD.WIDE R104, R105, 0x4, R2 ;  /* 0x0000000469687825 */ /* 0x000fe200078e0202 */
[----:B--2---:R-:W-:Y:S02]  /*4830*/  SEL R119, R119, RZ, P3 ;  /* 0x000000ff77777207 */ /* 0x004fe40001800000 */
[----:B------:R-:W-:-:S04]  /*4840*/  ISETP.LT.AND P3, PT, R29, 0xb, !P6 ;  /* 0x0000000b1d00780c */ /* 0x000fc80007761270 */
[----:B------:R-:W-:-:S13]  /*4850*/  ISETP.LT.AND P3, PT, R50, 0xb0, P3 ;  /* 0x000000b03200780c */ /* 0x000fda0001f61270 */
[----:B------:R0:W2:Y:S01]  /*4860*/  @P3 LDG.E.EL R108, desc[UR4][R104.64] ;  /* 0x00000004686c3981 */ /* 0x0000a2000c2e1900 */
[----:B------:R-:W-:Y:S01]  /*4870*/  VIADD R133, R17, 0xfffffff5 ;  /* 0xfffffff511857836 */ /* 0x000fe20000000000 */
[----:B------:R-:W-:-:S03]  /*4880*/  CS2R R122, SRZ ;  /* 0x00000000007a7805 */ /* 0x000fc6000001ff00 */
[----:B------:R-:W-:Y:S01]  /*4890*/  IMAD.IADD R121, R40, 0x1, R133 ;  /* 0x0000000128797824 */ /* 0x000fe200078e0285 */
[----:B------:R-:W-:Y:S01]  /*48a0*/  CS2R R124, SRZ ;  /* 0x00000000007c7805 */ /* 0x000fe2000001ff00 */
        /* <DEDUP_REMOVED lines=9> */
[----:B------:R-:W-:-:S04]  /*4940*/  ISETP.GE.AND P3, PT, R29, 0x16, PT ;  /* 0x000000161d00780c */ /* 0x000fc80003f66270 */
[----:B------:R-:W-:-:S04]  /*4950*/  ISETP.GT.AND P3, PT, R17, 0xa, !P3 ;  /* 0x0000000a1100780c */ /* 0x000fc80005f64270 */
[----:B------:R-:W-:-:S13]  /*4960*/  PLOP3.LUT P5, PT, P2, P3, PT, 0x80, 0x0 ;  /* 0x000000000000781c */ /* 0x000fda00017a7070 */
[----:B------:R-:W2:Y:S04]  /*4970*/  @P5 LDG.E.EL R122, desc[UR4][R104.64] ;  /* 0x00000004687a5981 */ /* 0x000ea8000c2e1900 */
[----:B------:R-:W3:Y:S04]  /*4980*/  @P5 LDG.E.EL R124, desc[UR4][R8.64+-0x2c] ;  /* 0xffffd404087c5981 */ /* 0x000ee8000c2e1900 */
[----:B------:R-:W4:Y:S04]  /*4990*/  @P5 LDG.E.EL R123, desc[UR4][R10.64+-0x2c] ;  /* 0xffffd4040a7b5981 */ /* 0x000f28000c2e1900 */
[----:B------:R0:W5:Y:S04]  /*49a0*/  @P5 LDG.E.EL R120, desc[UR4][R106.64] ;  /* 0x000000046a785981 */ /* 0x000168000c2e1900 */
[----:B------:R-:W5:Y:S04]  /*49b0*/  @P5 LDG.E.EL R125, desc[UR4][R12.64+-0x2c] ;  /* 0xffffd4040c7d5981 */ /* 0x000f68000c2e1900 */
[----:B------:R-:W5:Y:S01]  /*49c0*/  @P5 LDG.E.EL R126, desc[UR4][R14.64+-0x2c] ;  /* 0xffffd4040e7e5981 */ /* 0x000f62000c2e1900 */
[----:B0-----:R-:W-:-:S02]  /*49d0*/  IADD3 R107, R34, R133, RZ ;  /* 0x00000085226b7210 */ /* 0x001fc40007ffe0ff */
[----:B------:R-:W-:Y:S01]  /*49e0*/  CS2R R128, SRZ ;  /* 0x0000000000807805 */ /* 0x000fe2000001ff00 */
[----:B------:R-:W-:Y:S02]  /*49f0*/  IMAD.MOV.U32 R132, RZ, RZ, RZ ;  /* 0x000000ffff847224 */ /* 0x000fe400078e00ff */
        /* <DEDUP_REMOVED lines=8> */
[----:B------:R-:W-:Y:S02]  /*4a80*/  PLOP3.LUT P5, PT, P1, P3, PT, 0x80, 0x0 ;  /* 0x000000000000781c */ /* 0x000fe40000fa7070 */
[----:B------:R-:W-:Y:S01]  /*4a90*/  CS2R R126, SRZ ;  /* 0x00000000007e7805 */ /* 0x000fe2000001ff00 */
[----:B------:R-:W-:-:S10]  /*4aa0*/  IMAD.MOV.U32 R125, RZ, RZ, RZ ;  /* 0x000000ffff7d7224 */ /* 0x000fd400078e00ff */
[----:B------:R-:W2:Y:S04]  /*4ab0*/  @P5 LDG.E.EL R127, desc[UR4][R8.64+-0x2c] ;  /* 0xffffd404087f5981 */ /* 0x000ea8000c2e1900 */
[----:B------:R-:W3:Y:S04]  /*4ac0*/  @P5 LDG.E.EL R125, desc[UR4][R104.64] ;  /* 0x00000004687d5981 */ /* 0x000ee8000c2e1900 */
[----:B------:R0:W4:Y:S04]  /*4ad0*/  @P5 LDG.E.EL R126, desc[UR4][R106.64] ;  /* 0x000000046a7e5981 */ /* 0x000128000c2e1900 */
[----:B------:R-:W5:Y:S04]  /*4ae0*/  @P5 LDG.E.EL R129, desc[UR4][R10.64+-0x2c] ;  /* 0xffffd4040a815981 */ /* 0x000f68000c2e1900 */
[----:B------:R-:W5:Y:S04]  /*4af0*/  @P5 LDG.E.EL R128, desc[UR4][R12.64+-0x2c] ;  /* 0xffffd4040c805981 */ /* 0x000f68000c2e1900 */
[----:B------:R-:W5:Y:S01]  /*4b00*/  @P5 LDG.E.EL R132, desc[UR4][R14.64+-0x2c] ;  /* 0xffffd4040e845981 */ /* 0x000f62000c2e1900 */
[----:B0-----:R-:W-:Y:S01]  /*4b10*/  IMAD.IADD R107, R32, 0x1, R133 ;  /* 0x00000001206b7824 */ /* 0x001fe200078e0285 */
[----:B------:R-:W-:-:S02]  /*4b20*/  CS2R R138, SRZ ;  /* 0x00000000008a7805 */ /* 0x000fc4000001ff00 */
[----:B------:R-:W-:Y:S01]  /*4b30*/  MOV R136, RZ ;  /* 0x000000ff00887202 */ /* 0x000fe20000000f00 */
        /* <DEDUP_REMOVED lines=11> */
[----:B------:R-:W2:Y:S04]  /*4bf0*/  @P5 LDG.E.EL R132, desc[UR4][R104.64] ;  /* 0x0000000468845981 */ /* 0x000ea8000c2e1900 */
[----:B------:R-:W3:Y:S04]  /*4c00*/  @P5 LDG.E.EL R135, desc[UR4][R106.64] ;  /* 0x000000046a875981 */ /* 0x000ee8000c2e1900 */
[----:B------:R-:W4:Y:S04]  /*4c10*/  @P5 LDG.E.EL R138, desc[UR4][R8.64+-0x2c] ;  /* 0xffffd404088a5981 */ /* 0x000f28000c2e1900 */
[----:B------:R-:W5:Y:S04]  /*4c20*/  @P5 LDG.E.EL R136, desc[UR4][R10.64+-0x2c] ;  /* 0xffffd4040a885981 */ /* 0x000f68000c2e1900 */
[----:B------:R-:W5:Y:S04]  /*4c30*/  @P5 LDG.E.EL R139, desc[UR4][R12.64+-0x2c] ;  /* 0xffffd4040c8b5981 */ /* 0x000f68000c2e1900 */
[----:B------:R-:W5:Y:S01]  /*4c40*/  @P5 LDG.E.EL R142, desc[UR4][R14.64+-0x2c] ;  /* 0xffffd4040e8e5981 */ /* 0x000f62000c2e1900 */
[----:B------:R-:W-:-:S04]  /*4c50*/  IMAD.IADD R133, R52, 0x1, R133 ;  /* 0x0000000134857824 */ /* 0x000fc800078e0285 */
        /* <DEDUP_REMOVED lines=8> */
[----:B------:R-:W-:-:S04]  /*4ce0*/  ISETP.LT.AND P5, PT, R28, 0x100, P3 ;  /* 0x000001001c00780c */ /* 0x000fc80001fa1270 */
[----:B------:R-:W-:Y:S01]  /*4cf0*/  ISETP.LT.AND P5, PT, R50, 0xb0, P5 ;  /* 0x000000b03200780c */ /* 0x000fe20002fa1270 */
[----:B------:R-:W-:Y:S01]  /*4d00*/  IMAD.MOV.U32 R135, RZ, RZ, RZ ;  /* 0x000000ffff877224 */ /* 0x000fe200078e00ff */
[----:B------:R-:W-:Y:S01]  /*4d10*/  CS2R R138, SRZ ;  /* 0x00000000008a7805 */ /* 0x000fe2000001ff00 */
[----:B------:R-:W-:Y:S01]  /*4d20*/  IMAD.MOV.U32 R136, RZ, RZ, RZ ;  /* 0x000000ffff887224 */ /* 0x000fe200078e00ff */
[----:B------:R-:W-:-:S09]  /*4d30*/  CS2R R142, SRZ ;  /* 0x00000000008e7805 */ /* 0x000fd2000001ff00 */
[----:B------:R0:W2:Y:S04]  /*4d40*/  @P5 LDG.E.EL R135, desc[UR4][R6.64] ;  /* 0x0000000406875981 */ /* 0x0000a8000c2e1900 */
[----:B------:R1:W3:Y:S04]  /*4d50*/  @P5 LDG.E.EL R136, desc[UR4][R4.64] ;  /* 0x0000000404885981 */ /* 0x0002e8000c2e1900 */
[----:B------:R-:W4:Y:S04]  /*4d60*/  @P5 LDG.E.EL R138, desc[UR4][R10.64+-0x2c] ;  /* 0xffffd4040a8a5981 */ /* 0x000f28000c2e1900 */
[----:B------:R-:W5:Y:S04]  /*4d70*/  @P5 LDG.E.EL R139, desc[UR4][R8.64+-0x2c] ;  /* 0xffffd404088b5981 */ /* 0x000f68000c2e1900 */
[----:B------:R-:W5:Y:S04]  /*4d80*/  @P5 LDG.E.EL R142, desc[UR4][R12.64+-0x2c] ;  /* 0xffffd4040c8e5981 */ /* 0x000f68000c2e1900 */
[----:B------:R1:W5:Y:S01]  /*4d90*/  @P5 LDG.E.EL R143, desc[UR4][R14.64+-0x2c] ;  /* 0xffffd4040e8f5981 */ /* 0x000362000c2e1900 */
[----:B------:R-:W-:-:S04]  /*4da0*/  FADD R95, R95, 0.0010000000474974513054 ;  /* 0x3a83126f5f5f7421 */ /* 0x000fc80000000000 */
[----:B0-----:R-:W0:Y:S01]  /*4db0*/  MUFU.SQRT R6, R95 ;  /* 0x0000005f00067308 */ /* 0x001e220000002000 */
[----:B------:R-:W-:Y:S01]  /*4dc0*/  FADD R96, R96, 0.0010000000474974513054 ;  /* 0x3a83126f60607421 */ /* 0x000fe20000000000 */
[----:B------:R-:W-:Y:S01]  /*4dd0*/  FADD R101, R101, 0.0010000000474974513054 ;  /* 0x3a83126f65657421 */ /* 0x000fe20000000000 */
[----:B------:R-:W-:Y:S01]  /*4de0*/  P2R R156, PR, RZ, 0x4 ;  /* 0x00000004ff9c7803 */ /* 0x000fe20000000000 */
[----:B------:R-:W-:Y:S01]  /*4df0*/  FADD R111, R111, 0.0010000000474974513054 ;  /* 0x3a83126f6f6f7421 */ /* 0x000fe20000000000 */
[----:B0-----:R-:W-:Y:S02]  /*4e00*/  FSETP.GEU.AND P2, PT, R6, 1.175494350822287508e-38, PT ;  /* 0x008000000600780b */ /* 0x001fe40003f4e000 */
[----:B------:R-:W-:Y:S01]  /*4e10*/  P2R R140, PR, RZ, 0x10 ;  /* 0x00000010ff8c7803 */ /* 0x000fe20000000000 */
[----:B------:R-:W0:Y:S01]  /*4e20*/  MUFU.SQRT R95, R111 ;  /* 0x0000006f005f7308 */ /* 0x000e220000002000 */
[----:B------:R-:W-:Y:S01]  /*4e30*/  FADD R114, R114, 0.0010000000474974513054 ;  /* 0x3a83126f72727421 */ /* 0x000fe20000000000 */
[----:B------:R-:W-:Y:S01]  /*4e40*/  FADD R118, R118, 0.0010000000474974513054 ;  /* 0x3a83126f76767421 */ /* 0x000fe20000000000 */
[----:B------:R-:W-:-:S05]  /*4e50*/  P2R R158, PR, RZ, 0x1 ;  /* 0x00000001ff9e7803 */ /* 0x000fca0000000000 */
[----:B------:R-:W1:Y:S01]  /*4e60*/  MUFU.SQRT R144, R118 ;  /* 0x0000007600907308 */ /* 0x000e620000002000 */
[----:B0-----:R-:W-:Y:S01]  /*4e70*/  FSETP.GEU.AND P0, PT, R95, 1.175494350822287508e-38, PT ;  /* 0x008000005f00780b */ /* 0x001fe20003f0e000 */
[----:B------:R-:W-:-:S03]  /*4e80*/  FADD R130, R130, 0.0010000000474974513054 ;  /* 0x3a83126f82827421 */ /* 0x000fc60000000000 */
[----:B-1----:R-:W-:-:S03]  /*4e90*/  P2R R4, PR, RZ, 0x1 ;  /* 0x00000001ff047803 */ /* 0x002fc60000000000 */
[----:B------:R-:W-:Y:S01]  /*4ea0*/  MUFU.SQRT R14, R130 ;  /* 0x00000082000e7308 */ /* 0x000fe20000002000 */
[----:B------:R-:W-:Y:S01]  /*4eb0*/  FADD R131, R131, 0.0010000000474974513054 ;  /* 0x3a83126f83837421 */ /* 0x000fe20000000000 */
[----:B------:R-:W-:Y:S02]  /*4ec0*/  P2R R157, PR, RZ, 0x8 ;  /* 0x00000008ff9d7803 */ /* 0x000fe40000000000 */
[----:B------:R-:W-:Y:S01]  /*4ed0*/  FSETP.GEU.AND P3, PT, R144, 1.175494350822287508e-38, PT ;  /* 0x008000009000780b */ /* 0x000fe20003f6e000 */
[----:B------:R-:W-:Y:S01]  /*4ee0*/  FADD R103, R103, 0.0010000000474974513054 ;  /* 0x3a83126f67677421 */ /* 0x000fe20000000000 */
[----:B------:R-:W-:-:S04]  /*4ef0*/  FADD R134, R134, 0.0010000000474974513054 ;  /* 0x3a83126f86867421 */ /* 0x000fc80000000000 */
[----:B------:R-:W-:Y:S01]  /*4f00*/  MUFU.SQRT R111, R134 ;  /* 0x00000086006f7308 */ /* 0x000fe20000002000 */
[----:B------:R-:W-:Y:S02]  /*4f10*/  P2R R5, PR, RZ, 0x8 ;  /* 0x00000008ff057803 */ /* 0x000fe40000000000 */
[----:B------:R-:W-:Y:S01]  /*4f20*/  ISETP.NE.AND P3, PT, R4, RZ, PT ;  /* 0x000000ff0400720c */ /* 0x000fe20003f65270 */
[----:B------:R-:W-:Y:S01]  /*4f30*/  FADD R4, R153, 0.0010000000474974513054 ;  /* 0x3a83126f99047421 */ /* 0x000fe20000000000 */
[----:B------:R-:W-:Y:S01]  /*4f40*/  P2R R159, PR, RZ, 0x2 ;  /* 0x00000002ff9f7803 */ /* 0x000fe20000000000 */
[----:B------:R-:W-:-:S04]  /*4f50*/  FADD R110, R110, 0.0010000000474974513054 ;  /* 0x3a83126f6e6e7421 */ /* 0x000fc80000000000 */
[----:B------:R-:W-:Y:S01]  /*4f60*/  MUFU.SQRT R7, R110 ;  /* 0x0000006e00077308 */ /* 0x000fe20000002000 */
[----:B------:R-:W-:-:S07]  /*4f70*/  FADD R141, R141, 0.0010000000474974513054 ;  /* 0x3a83126f8d8d7421 */ /* 0x000fce0000000000 */
[----:B------:R-:W-:Y:S01]  /*4f80*/  MUFU.SQRT R118, R141 ;  /* 0x0000008d00767308 */ /* 0x000fe20000002000 */
[----:B--2---:R-:W-:Y:S02]  /*4f90*/  SEL R133, R135, RZ, P5 ;  /* 0x000000ff87857207 */ /* 0x004fe40002800000 */
[----:B---3--:R-:W-:Y:S02]  /*4fa0*/  SEL R135, R136, RZ, P5 ;  /* 0x000000ff88877207 */ /* 0x008fe40002800000 */
[----:B----4-:R-:W-:-:S03]  /*4fb0*/  SEL R136, R138, RZ, P5 ;  /* 0x000000ff8a887207 */ /* 0x010fc60002800000 */
[----:B------:R-:W0:Y:S01]  /*4fc0*/  MUFU.SQRT R138, R96 ;  /* 0x00000060008a7308 */ /* 0x000e220000002000 */
[----:B-----5:R-:W-:Y:S02]  /*4fd0*/  SEL R152, R139, RZ, P5 ;  /* 0x000000ff8b987207 */ /* 0x020fe40002800000 */
[----:B------:R-:W-:Y:S02]  /*4fe0*/  SEL R8, R142, RZ, P5 ;  /* 0x000000ff8e087207 */ /* 0x000fe40002800000 */
[----:B------:R-:W-:Y:S02]  /*4ff0*/  SEL R9, R143, RZ, P5 ;  /* 0x000000ff8f097207 */ /* 0x000fe40002800000 */
[----:B------:R-:W-:Y:S01]  /*5000*/  FSETP.GT.AND P5, PT, R6, 8.50705917302346158658e+37, PT ;  /* 0x7e8000000600780b */ /* 0x000fe20003fa4000 */
[----:B------:R-:W1:Y:S03]  /*5010*/  MUFU.SQRT R139, R101 ;  /* 0x00000065008b7308 */ /* 0x000e660000002000 */
[----:B------:R-:W-:-:S09]  /*5020*/  FSEL R11, R53, 1, P5 ;  /* 0x3f800000350b7808 */ /* 0x000fd20002800000 */
[----:B------:R-:W-:Y:S01]  /*5030*/  @P5 FMUL R6, R6, 0.25 ;  /* 0x3e80000006065820 */ /* 0x000fe20000400000 */
[C---:B0-----:R-:W-:Y:S02]  /*5040*/  FSETP.GT.AND P5, PT, R138.reuse, 8.50705917302346158658e+37, PT ;  /* 0x7e8000008a00780b */ /* 0x041fe40003fa4000 */
[----:B-1----:R-:W-:Y:S02]  /*5050*/  FSETP.GT.AND P6, PT, R139, 8.50705917302346158658e+37, PT ;  /* 0x7e8000008b00780b */ /* 0x002fe40003fc4000 */
[----:B------:R-:W-:Y:S02]  /*5060*/  FSETP.GEU.AND P4, PT, R138, 1.175494350822287508e-38, PT ;  /* 0x008000008a00780b */ /* 0x000fe40003f8e000 */
[----:B------:R-:W-:-:S07]  /*5070*/  FSEL R12, R53, 1, P5 ;  /* 0x3f800000350c7808 */ /* 0x000fce0002800000 */
[----:B------:R-:W-:Y:S01]  /*5080*/  @P5 FMUL R138, R138, 0.25 ;  /* 0x3e8000008a8a5820 */ /* 0x000fe20000400000 */
[C---:B------:R-:W-:Y:S01]  /*5090*/  FSETP.GEU.AND P5, PT, R139.reuse, 1.175494350822287508e-38, PT ;  /* 0x008000008b00780b */ /* 0x040fe20003fae000 */
[----:B------:R-:W-:Y:S01]  /*50a0*/  @P6 FMUL R139, R139, 0.25 ;  /* 0x3e8000008b8b6820 */ /* 0x000fe20000400000 */
[----:B------:R-:W-:Y:S01]  /*50b0*/  FSEL R13, R53, 1, P6 ;  /* 0x3f800000350d7808 */ /* 0x000fe20003000000 */
[----:B------:R-:W0:Y:S10]  /*50c0*/  MUFU.SQRT R142, R114 ;  /* 0x00000072008e7308 */ /* 0x000e340000002000 */
[----:B------:R-:W-:Y:S01]  /*50d0*/  @!P5 FMUL R139, R139, 16777216 ;  /* 0x4b8000008b8bd820 */ /* 0x000fe20000400000 */
[----:B------:R-:W-:Y:S01]  /*50e0*/  @!P5 FMUL R13, R13, 16777216 ;  /* 0x4b8000000d0dd820 */ /* 0x000fe20000400000 */
[----:B------:R-:W-:-:S04]  /*50f0*/  FSETP.GT.AND P5, PT, R95, 8.50705917302346158658e+37, PT ;  /* 0x7e8000005f00780b */ /* 0x000fc80003fa4000 */
[----:B------:R-:W-:-:S09]  /*5100*/  FSEL R147, R53, 1, P5 ;  /* 0x3f80000035937808 */ /* 0x000fd20002800000 */
[----:B------:R-:W-:Y:S01]  /*5110*/  @P5 FMUL R95, R95, 0.25 ;  /* 0x3e8000005f5f5820 */ /* 0x000fe20000400000 */
[C---:B0-----:R-:W-:Y:S02]  /*5120*/  FSETP.GT.AND P5, PT, R142.reuse, 8.50705917302346158658e+37, PT ;  /* 0x7e8000008e00780b */ /* 0x041fe40003fa4000 */
[----:B------:R-:W-:Y:S02]  /*5130*/  FSETP.GEU.AND P0, PT, R142, 1.175494350822287508e-38, PT ;  /* 0x008000008e00780b */ /* 0x000fe40003f0e000 */
[----:B------:R-:W-:-:S09]  /*5140*/  FSEL R149, R53, 1, P5 ;  /* 0x3f80000035957808 */ /* 0x000fd20002800000 */
[----:B------:R-:W-:Y:S01]  /*5150*/  @P5 FMUL R142, R142, 0.25 ;  /* 0x3e8000008e8e5820 */ /* 0x000fe20000400000 */
[----:B------:R-:W-:Y:S01]  /*5160*/  FSETP.GT.AND P5, PT, R144, 8.50705917302346158658e+37, PT ;  /* 0x7e8000009000780b */ /* 0x000fe20003fa4000 */
[----:B------:R-:W0:Y:S03]  /*5170*/  MUFU.SQRT R101, R131 ;  /* 0x0000008300657308 */ /* 0x000e260000002000 */
[----:B------:R-:W-:-:S09]  /*5180*/  FSEL R151, R53, 1, P5 ;  /* 0x3f80000035977808 */ /* 0x000fd20002800000 */
[----:B------:R-:W-:Y:S01]  /*5190*/  @P5 FMUL R144, R144, 0.25 ;  /* 0x3e80000090905820 */ /* 0x000fe20000400000 */
[C---:B------:R-:W-:Y:S01]  /*51a0*/  FSETP.GT.AND P5, PT, R14.reuse, 8.50705917302346158658e+37, PT ;  /* 0x7e8000000e00780b */ /* 0x040fe20003fa4000 */
[----:B------:R-:W1:Y:S01]  /*51b0*/  MUFU.SQRT R143, R103 ;  /* 0x00000067008f7308 */ /* 0x000e620000002000 */
[----:B------:R-:W-:Y:S02]  /*51c0*/  P2R R10, PR, RZ, 0x1 ;  /* 0x00000001ff0a7803 */ /* 0x000fe40000000000 */
[----:B------:R-:W-:Y:S02]  /*51d0*/  FSETP.GEU.AND P0, PT, R14, 1.175494350822287508e-38, PT ;  /* 0x008000000e00780b */ /* 0x000fe40003f0e000 */
[----:B------:R-:W-:-:S07]  /*51e0*/  FSEL R145, R53, 1, P5 ;  /* 0x3f80000035917808 */ /* 0x000fce0002800000 */
[----:B------:R-:W-:Y:S01]  /*51f0*/  @P5 FMUL R14, R14, 0.25 ;  /* 0x3e8000000e0e5820 */ /* 0x000fe20000400000 */
[----:B0-----:R-:W-:Y:S02]  /*5200*/  FSETP.GT.AND P5, PT, R101, 8.50705917302346158658e+37, PT ;  /* 0x7e8000006500780b */ /* 0x001fe40003fa4000 */
[C---:B-1----:R-:W-:Y:S01]  /*5210*/  FSETP.GT.AND P1, PT, R143.reuse, 8.50705917302346158658e+37, PT ;  /* 0x7e8000008f00780b */ /* 0x042fe20003f24000 */
[----:B------:R0:W1:Y:S01]  /*5220*/  MUFU.SQRT R114, R4 ;  /* 0x0000000400727308 */ /* 0x0000620000002000 */
[----:B------:R-:W-:Y:S01]  /*5230*/  FSETP.GEU.AND P6, PT, R143, 1.175494350822287508e-38, PT ;  /* 0x008000008f00780b */ /* 0x000fe20003fce000 */
[----:B------:R-:W-:Y:S01]  /*5240*/  @!P4 FMUL R138, R138, 16777216 ;  /* 0x4b8000008a8ac820 */ /* 0x000fe20000400000 */
[----:B------:R-:W-:Y:S01]  /*5250*/  @!P4 FMUL R12, R12, 16777216 ;  /* 0x4b8000000c0cc820 */ /* 0x000fe20000400000 */
[----:B------:R-:W-:Y:S02]  /*5260*/  FSETP.GEU.AND P4, PT, R101, 1.175494350822287508e-38, PT ;  /* 0x008000006500780b */ /* 0x000fe40003f8e000 */
[----:B------:R-:W-:-:S04]  /*5270*/  FSEL R146, R53, 1, P5 ;  /* 0x3f80000035927808 */ /* 0x000fc80002800000 */
[----:B------:R-:W-:Y:S01]  /*5280*/  @P5 FMUL R101, R101, 0.25 ;  /* 0x3e80000065655820 */ /* 0x000fe20000400000 */
[----:B------:R-:W-:Y:S01]  /*5290*/  FSETP.GT.AND P5, PT, R111, 8.50705917302346158658e+37, PT ;  /* 0x7e8000006f00780b */ /* 0x000fe20003fa4000 */
[----:B------:R-:W-:Y:S01]  /*52a0*/  @P1 FMUL R143, R143, 0.25 ;  /* 0x3e8000008f8f1820 */ /* 0x000fe20000400000 */
[----:B------:R-:W-:Y:S01]  /*52b0*/  FSEL R150, R53, 1, P1 ;  /* 0x3f80000035967808 */ /* 0x000fe20000800000 */
[----:B0-----:R-:W-:Y:S02]  /*52c0*/  FADD R4, R154, 0.0010000000474974513054 ;  /* 0x3a83126f9a047421 */ /* 0x001fe40000000000 */
[----:B------:R-:W-:Y:S02]  /*52d0*/  @!P6 FMUL R143, R143, 16777216 ;  /* 0x4b8000008f8fe820 */ /* 0x000fe40000400000 */
[----:B------:R-:W-:Y:S01]  /*52e0*/  @!P6 FMUL R150, R150, 16777216 ;  /* 0x4b8000009696e820 */ /* 0x000fe20000400000 */
[----:B-1----:R-:W-:Y:S01]  /*52f0*/  FSETP.GT.AND P6, PT, R114, 8.50705917302346158658e+37, PT ;  /* 0x7e8000007200780b */ /* 0x002fe20003fc4000 */
[----:B------:R-:W-:Y:S01]  /*5300*/  @!P2 FMUL R6, R6, 16777216 ;  /* 0x4b8000000606a820 */ /* 0x000fe20000400000 */
[----:B------:R-:W-:Y:S01]  /*5310*/  @!P2 FMUL R11, R11, 16777216 ;  /* 0x4b8000000b0ba820 */ /* 0x000fe20000400000 */
[C---:B------:R-:W-:Y:S01]  /*5320*/  FSETP.GEU.AND P2, PT, R111.reuse, 1.175494350822287508e-38, PT ;  /* 0x008000006f00780b */ /* 0x040fe20003f4e000 */
[----:B------:R-:W0:Y:S01]  /*5330*/  MUFU.SQRT R103, R4 ;  /* 0x0000000400677308 */ /* 0x000e220000002000 */
[----:B------:R-:W-:Y:S01]  /*5340*/  @P5 FMUL R111, R111, 0.25 ;  /* 0x3e8000006f6f5820 */ /* 0x000fe20000400000 */
[----:B------:R-:W-:-:S02]  /*5350*/  FSEL R148, R53, 1, P5 ;  /* 0x3f80000035947808 */ /* 0x000fc40002800000 */
[C---:B------:R-:W-:Y:S01]  /*5360*/  FSETP.GEU.AND P5, PT, R114.reuse, 1.175494350822287508e-38, PT ;  /* 0x008000007200780b */ /* 0x040fe20003fae000 */
[----:B------:R-:W-:Y:S01]  /*5370*/  @!P3 FMUL R95, R95, 16777216 ;  /* 0x4b8000005f5fb820 */ /* 0x000fe20000400000 */
[----:B------:R-:W-:Y:S01]  /*5380*/  @!P3 FMUL R147, R147, 16777216 ;  /* 0x4b8000009393b820 */ /* 0x000fe20000400000 */
[----:B------:R-:W-:Y:S02]  /*5390*/  FSEL R153, R53, 1, P6 ;  /* 0x3f80000035997808 */ /* 0x000fe40003000000 */
[----:B------:R-:W-:Y:S01]  /*53a0*/  ISETP.NE.AND P3, PT, R5, RZ, PT ;  /* 0x000000ff0500720c */ /* 0x000fe20003f65270 */
[----:B------:R-:W-:Y:S01]  /*53b0*/  @P6 FMUL R114, R114, 0.25 ;  /* 0x3e80000072726820 */ /* 0x000fe20000400000 */
[----:B------:R-:W-:Y:S01]  /*53c0*/  FADD R5, R155, 0.0010000000474974513054 ;  /* 0x3a83126f9b057421 */ /* 0x000fe20000000000 */
[----:B------:R-:W-:-:S03]  /*53d0*/  FSETP.GT.AND P6, PT, R7, 8.50705917302346158658e+37, PT ;  /* 0x7e8000000700780b */ /* 0x000fc60003fc4000 */
[----:B------:R-:W1:Y:S02]  /*53e0*/  MUFU.SQRT R110, R5 ;  /* 0x00000005006e7308 */ /* 0x000e640000002000 */
[----:B------:R-:W-:Y:S01]  /*53f0*/  @!P5 FMUL R114, R114, 16777216 ;  /* 0x4b8000007272d820 */ /* 0x000fe20000400000 */
[----:B------:R-:W-:Y:S01]  /*5400*/  @!P5 FMUL R153, R153, 16777216 ;  /* 0x4b8000009999d820 */ /* 0x000fe20000400000 */
[----:B0-----:R-:W-:Y:S02]  /*5410*/  FSETP.GT.AND P5, PT, R103, 8.50705917302346158658e+37, PT ;  /* 0x7e8000006700780b */ /* 0x001fe40003fa4000 */
[----:B------:R-:W-:Y:S02]  /*5420*/  FSETP.GEU.AND P1, PT, R7, 1.175494350822287508e-38, PT ;  /* 0x008000000700780b */ /* 0x000fe40003f2e000 */
[----:B------:R-:W-:Y:S02]  /*5430*/  FSEL R96, R53, 1, P6 ;  /* 0x3f80000035607808 */ /* 0x000fe40003000000 */
[----:B------:R-:W-:Y:S01]  /*5440*/  @P6 FMUL R7, R7, 0.25 ;  /* 0x3e80000007076820 */ /* 0x000fe20000400000 */
[----:B------:R-:W-:Y:S01]  /*5450*/  ISETP.NE.AND P6, PT, R10, RZ, PT ;  /* 0x000000ff0a00720c */ /* 0x000fe20003fc5270 */
[----:B------:R-:W-:Y:S01]  /*5460*/  @!P2 FMUL R111, R111, 16777216 ;  /* 0x4b8000006f6fa820 */ /* 0x000fe20000400000 */
[----:B------:R-:W-:Y:S01]  /*5470*/  @!P2 FMUL R148, R148, 16777216 ;  /* 0x4b8000009494a820 */ /* 0x000fe20000400000 */
[----:B------:R-:W-:-:S02]  /*5480*/  FSETP.GEU.AND P2, PT, R103, 1.175494350822287508e-38, PT ;  /* 0x008000006700780b */ /* 0x000fc40003f4e000 */
[----:B------:R-:W-:Y:S01]  /*5490*/  FSEL R134, R53, 1, P5 ;  /* 0x3f80000035867808 */ /* 0x000fe20002800000 */
[----:B------:R-:W-:Y:S01]  /*54a0*/  @P5 FMUL R103, R103, 0.25 ;  /* 0x3e80000067675820 */ /* 0x000fe20000400000 */
[----:B-1----:R-:W-:Y:S01]  /*54b0*/  FSETP.GT.AND P5, PT, R110, 8.50705917302346158658e+37, PT ;  /* 0x7e8000006e00780b */ /* 0x002fe20003fa4000 */
[----:B------:R-:W-:-:S04]  /*54c0*/  FADD R4, R152, 0.0010000000474974513054 ;  /* 0x3a83126f98047421 */ /* 0x000fc80000000000 */
[----:B------:R-:W0:Y:S01]  /*54d0*/  MUFU.SQRT R15, R4 ;  /* 0x00000004000f7308 */ /* 0x000e220000002000 */
[----:B------:R-:W-:Y:S01]  /*54e0*/  @!P6 FMUL R142, R142, 16777216 ;  /* 0x4b8000008e8ee820 */ /* 0x000fe20000400000 */
[----:B------:R-:W-:Y:S01]  /*54f0*/  @!P6 FMUL R149, R149, 16777216 ;  /* 0x4b8000009595e820 */ /* 0x000fe20000400000 */
[----:B------:R-:W-:Y:S01]  /*5500*/  FSETP.GT.AND P6, PT, R118, 8.50705917302346158658e+37, PT ;  /* 0x7e8000007600780b */ /* 0x000fe20003fc4000 */
[----:B------:R-:W-:Y:S01]  /*5510*/  @!P4 FMUL R101, R101, 16777216 ;  /* 0x4b8000006565c820 */ /* 0x000fe20000400000 */
[----:B------:R-:W-:Y:S01]  /*5520*/  @!P4 FMUL R146, R146, 16777216 ;  /* 0x4b8000009292c820 */ /* 0x000fe20000400000 */
[C---:B------:R-:W-:Y:S02]  /*5530*/  FSETP.GEU.AND P4, PT, R110.reuse, 1.175494350822287508e-38, PT ;  /* 0x008000006e00780b */ /* 0x040fe40003f8e000 */
[----:B------:R-:W-:Y:S01]  /*5540*/  @P5 FMUL R110, R110, 0.25 ;  /* 0x3e8000006e6e5820 */ /* 0x000fe20000400000 */
[----:B------:R-:W-:Y:S02]  /*5550*/  FSEL R131, R53, 1, P5 ;  /* 0x3f80000035837808 */ /* 0x000fe40002800000 */
[----:B------:R-:W-:Y:S01]  /*5560*/  FSETP.GEU.AND P5, PT, R118, 1.175494350822287508e-38, PT ;  /* 0x008000007600780b */ /* 0x000fe20003fae000 */
[----:B------:R-:W-:Y:S01]  /*5570*/  @!P1 FMUL R7, R7, 16777216 ;  /* 0x4b80000007079820 */ /* 0x000fe20000400000 */
[----:B------:R-:W-:Y:S01]  /*5580*/  @!P1 FMUL R96, R96, 16777216 ;  /* 0x4b80000060609820 */ /* 0x000fe20000400000 */
[----:B------:R-:W-:-:S02]  /*5590*/  FSEL R155, R53, 1, P6 ;  /* 0x3f800000359b7808 */ /* 0x000fc40003000000 */
[----:B0-----:R-:W-:Y:S01]  /*55a0*/  FSETP.GT.AND P1, PT, R15, 8.50705917302346158658e+37, PT ;  /* 0x7e8000000f00780b */ /* 0x001fe20003f24000 */
[----:B------:R-:W-:-:S03]  /*55b0*/  @P6 FMUL R118, R118, 0.25 ;  /* 0x3e80000076766820 */ /* 0x000fc60000400000 */
[----:B------:R-:W-:Y:S02]  /*55c0*/  FSEL R130, R53, 1, P1 ;  /* 0x3f80000035827808 */ /* 0x000fe40000800000 */
[----:B------:R-:W0:Y:S02]  /*55d0*/  MUFU.RCP R53, R7 ;  /* 0x0000000700357308 */ /* 0x000e240000001000 */
[----:B------:R-:W-:Y:S01]  /*55e0*/  @!P5 FMUL R118, R118, 16777216 ;  /* 0x4b8000007676d820 */ /* 0x000fe20000400000 */
[----:B------:R-:W-:Y:S01]  /*55f0*/  @!P5 FMUL R155, R155, 16777216 ;  /* 0x4b8000009b9bd820 */ /* 0x000fe20000400000 */
[----:B------:R-:W-:-:S04]  /*5600*/  ISETP.GE.AND P5, PT, R28, 0x100, PT ;  /* 0x000001001c00780c */ /* 0x000fc80003fa6270 */
[----:B------:R-:W-:-:S04]  /*5610*/  ISETP.LT.AND P5, PT, R17, 0xb, !P5 ;  /* 0x0000000b1100780c */ /* 0x000fc80006fa1270 */
[----:B------:R-:W-:Y:S02]  /*5620*/  ISETP.LT.AND P5, PT, R50, 0xb0, P5 ;  /* 0x000000b03200780c */ /* 0x000fe40002fa1270 */
[----:B------:R-:W-:Y:S01]  /*5630*/  IADD3 R5, R17, R52, RZ ;  /* 0x0000003411057210 */ /* 0x000fe20007ffe0ff */
[----:B0-----:R-:W-:Y:S02]  /*5640*/  FMUL R53, R53, R96 ;  /* 0x0000006035357220 */ /* 0x001fe40000400000 */
[----:B------:R0:W-:Y:S02]  /*5650*/  MUFU.RCP R96, R95 ;  /* 0x0000005f00607308 */ /* 0x0001e40000001000 */
[----:B------:R-:W-:-:S04]  /*5660*/  IMAD.WIDE R4, R5, 0x4, R2 ;  /* 0x0000000405047825 */ /* 0x000fc800078e0202 */
[----:B0-----:R-:W-:-:S06]  /*5670*/  IMAD.MOV.U32 R95, RZ, RZ, RZ ;  /* 0x000000ffff5f7224 */ /* 0x001fcc00078e00ff */
[----:B------:R-:W2:Y:S01]  /*5680*/  @P5 LDG.E.EL R95, desc[UR4][R4.64] ;  /* 0x00000004045f5981 */ /* 0x000ea2000c2e1900 */
[----:B------:R-:W-:Y:S01]  /*5690*/  @!P0 FMUL R14, R14, 16777216 ;  /* 0x4b8000000e0e8820 */ /* 0x000fe20000400000 */
[----:B------:R-:W-:Y:S01]  /*56a0*/  @!P2 FMUL R103, R103, 16777216 ;  /* 0x4b8000006767a820 */ /* 0x000fe20000400000 */
[----:B------:R-:W-:-:S04]  /*56b0*/  @!P2 FMUL R134, R134, 16777216 ;  /* 0x4b8000008686a820 */ /* 0x000fc80000400000 */
[----:B------:R-:W0:Y:S01]  /*56c0*/  MUFU.RCP R14, R14 ;  /* 0x0000000e000e7308 */ /* 0x000e220000001000 */
[----:B------:R-:W-:Y:S01]  /*56d0*/  ISETP.NE.AND P2, PT, R156, RZ, PT ;  /* 0x000000ff9c00720c */ /* 0x000fe20003f45270 */
[----:B------:R-:W-:Y:S01]  /*56e0*/  @!P0 FMUL R145, R145, 16777216 ;  /* 0x4b80000091918820 */ /* 0x000fe20000400000 */
[----:B------:R-:W-:-:S05]  /*56f0*/  IMAD.IADD R7, R25, 0x1, R40 ;  /* 0x0000000119077824 */ /* 0x000fca00078e0228 */
[----:B------:R1:W3:Y:S01]  /*5700*/  MUFU.RCP R10, R6 ;  /* 0x00000006000a7308 */ /* 0x0002e20000001000 */
[----:B0-----:R-:W-:Y:S01]  /*5710*/  FMUL R145, R14, R145 ;  /* 0x000000910e917220 */ /* 0x001fe20000400000 */
[----:B------:R-:W-:Y:S02]  /*5720*/  IMAD.MOV.U32 R14, RZ, RZ, RZ ;  /* 0x000000ffff0e7224 */ /* 0x000fe400078e00ff */
[----:B-1----:R-:W-:Y:S01]  /*5730*/  IMAD.WIDE R6, R7, 0x4, R2 ;  /* 0x0000000407067825 */ /* 0x002fe200078e0202 */
[----:B--2---:R-:W-:Y:S02]  /*5740*/  SEL R95, R95, RZ, P5 ;  /* 0x000000ff5f5f7207 */ /* 0x004fe40002800000 */
[----:B------:R-:W-:-:S13]  /*5750*/  ISETP.LT.AND P5, PT, R25, 0xb, P2 ;  /* 0x0000000b1900780c */ /* 0x000fda00017a1270 */
[----:B------:R-:W2:Y:S01]  /*5760*/  @P5 LDG.E.EL R14, desc[UR4][R6.64] ;  /* 0x00000004060e5981 */ /* 0x000ea2000c2e1900 */
[----:B------:R-:W-:-:S04]  /*5770*/  IMAD.IADD R5, R33, 0x1, R40 ;  /* 0x0000000121057824 */ /* 0x000fc800078e0228 */
[----:B------:R-:W-:Y:S01]  /*5780*/  IMAD.WIDE R4, R5, 0x4, R2 ;  /* 0x0000000405047825 */ /* 0x000fe200078e0202 */
[----:B--2---:R-:W-:Y:S02]  /*5790*/  SEL R50, R14, RZ, P5 ;  /* 0x000000ff0e327207 */ /* 0x004fe40002800000 */
[----:B------:R-:W-:Y:S01]  /*57a0*/  ISETP.LT.AND P5, PT, R33, 0xb, P2 ;  /* 0x0000000b2100780c */ /* 0x000fe200017a1270 */
[----:B------:R-:W-:-:S12]  /*57b0*/  HFMA2.MMA R14, -RZ, RZ, 0, 0 ;  /* 0x00000000ff0e7435 */ /* 0x000fd800000001ff */
[----:B------:R-:W2:Y:S01]  /*57c0*/  @P5 LDG.E.EL R14, desc[UR4][R4.64] ;  /* 0x00000004040e5981 */ /* 0x000ea2000c2e1900 */
[----:B---3--:R-:W-:Y:S02]  /*57d0*/  FMUL R10, R10, R11 ;  /* 0x0000000b0a0a7220 */ /* 0x008fe40000400000 */
[----:B------:R-:W0:Y:S08]  /*57e0*/  MUFU.RCP R11, R138 ;  /* 0x0000008a000b7308 */ /* 0x000e300000001000 */
[----:B------:R-:W1:Y:S01]  /*57f0*/  MUFU.RCP R101, R101 ;  /* 0x0000006500657308 */ /* 0x000e620000001000 */
[----:B0-----:R-:W-:-:S07]  /*5800*/  FMUL R11, R11, R12 ;  /* 0x0000000c0b0b7220 */ /* 0x001fce0000400000 */
[----:B------:R1:W-:Y:S01]  /*5810*/  MUFU.RCP R12, R139 ;  /* 0x0000008b000c7308 */ /* 0x0003e20000001000 */
[----:B------:R-:W-:Y:S02]  /*5820*/  IMAD.IADD R7, R29, 0x1, R40 ;  /* 0x000000011d077824 */ /* 0x000fe400078e0228 */
[----:B-1----:R-:W-:Y:S02]  /*5830*/  FMUL R139, R101, R146 ;  /* 0x00000092658b7220 */ /* 0x002fe40000400000 */
[----:B------:R-:W-:Y:S01]  /*5840*/  IMAD.WIDE R6, R7, 0x4, R2 ;  /* 0x0000000407067825 */ /* 0x000fe200078e0202 */
[----:B--2---:R-:W-:Y:S02]  /*5850*/  SEL R101, R14, RZ, P5 ;  /* 0x000000ff0e657207 */ /* 0x004fe40002800000 */
[----:B------:R-:W-:Y:S01]  /*5860*/  ISETP.LT.AND P5, PT, R29, 0xb, P2 ;  /* 0x0000000b1d00780c */ /* 0x000fe200017a1270 */
[----:B------:R-:W-:-:S12]  /*5870*/  IMAD.MOV.U32 R14, RZ, RZ, RZ ;  /* 0x000000ffff0e7224 */ /* 0x000fd800078e00ff */
[----:B------:R-:W2:Y:S01]  /*5880*/  @P5 LDG.E.EL R14, desc[UR4][R6.64] ;  /* 0x00000004060e5981 */ /* 0x000ea2000c2e1900 */
[----:B------:R-:W0:Y:S01]  /*5890*/  MUFU.RCP R103, R103 ;  /* 0x0000006700677308 */ /* 0x000e220000001000 */
[----:B------:R-:W-:-:S04]  /*58a0*/  IMAD.IADD R5, R17, 0x1, R40 ;  /* 0x0000000111057824 */ /* 0x000fc800078e0228 */
[----:B------:R-:W-:-:S04]  /*58b0*/  IMAD.WIDE R4, R5, 0x4, R2 ;  /* 0x0000000405047825 */ /* 0x000fc800078e0202 */
[----:B0-----:R-:W-:Y:S01]  /*58c0*/  FMUL R134, R103, R134 ;  /* 0x0000008667867220 */ /* 0x001fe20000400000 */
[----:B------:R-:W-:Y:S02]  /*58d0*/  FSETP.GEU.AND P6, PT, R15, 1.175494350822287508e-38, PT ;  /* 0x008000000f00780b */ /* 0x000fe40003fce000 */
[----:B--2---:R-:W-:Y:S02]  /*58e0*/  SEL R103, R14, RZ, P5 ;  /* 0x000000ff0e677207 */ /* 0x004fe40002800000 */
[----:B------:R-:W-:Y:S01]  /*58f0*/  ISETP.LT.AND P5, PT, R17, 0xb, P2 ;  /* 0x0000000b1100780c */ /* 0x000fe200017a1270 */
[----:B------:R-:W-:-:S12]  /*5900*/  IMAD.MOV.U32 R14, RZ, RZ, RZ ;  /* 0x000000ffff0e7224 */ /* 0x000fd800078e00ff */
[----:B------:R-:W2:Y:S01]  /*5910*/  @P5 LDG.E.EL R14, desc[UR4][R4.64] ;  /* 0x00000004040e5981 */ /* 0x000ea2000c2e1900 */
[----:B------:R-:W-:-:S04]  /*5920*/  @P1 FMUL R15, R15, 0.25 ;  /* 0x3e8000000f0f1820 */ /* 0x000fc80000400000 */
[----:B------:R-:W-:-:S06]  /*5930*/  @!P6 FMUL R15, R15, 16777216 ;  /* 0x4b8000000f0fe820 */ /* 0x000fcc0000400000 */
[----:B------:R-:W0:Y:S01]  /*5940*/  MUFU.RCP R15, R15 ;  /* 0x0000000f000f7308 */ /* 0x000e220000001000 */
[----:B------:R-:W-:Y:S01]  /*5950*/  ISETP.NE.AND P1, PT, R159, RZ, PT ;  /* 0x000000ff9f00720c */ /* 0x000fe20003f25270 */
[----:B------:R-:W-:Y:S01]  /*5960*/  @!P6 FMUL R130, R130, 16777216 ;  /* 0x4b8000008282e820 */ /* 0x000fe20000400000 */
[----:B------:R-:W-:-:S03]  /*5970*/  IMAD.MOV.U32 R6, RZ, RZ, RZ ;  /* 0x000000ffff067224 */ /* 0x000fc600078e00ff */
[----:B0-----:R-:W-:Y:S01]  /*5980*/  FMUL R130, R15, R130 ;  /* 0x000000820f827220 */ /* 0x001fe20000400000 */
[----:B------:R-:W-:Y:S02]  /*5990*/  IADD3 R15, R25, R34, RZ ;  /* 0x00000022190f7210 */ /* 0x000fe40007ffe0ff */
[----:B--2---:R-:W-:Y:S02]  /*59a0*/  SEL R52, R14, RZ, P5 ;  /* 0x000000ff0e347207 */ /* 0x004fe40002800000 */
[----:B------:R-:W-:Y:S01]  /*59b0*/  ISETP.LT.AND P5, PT, R25, 0xb, P1 ;  /* 0x0000000b1900780c */ /* 0x000fe20000fa1270 */
[----:B------:R-:W-:-:S12]  /*59c0*/  IMAD.WIDE R14, R15, 0x4, R2 ;  /* 0x000000040f0e7825 */ /* 0x000fd800078e0202 */
[----:B------:R-:W2:Y:S01]  /*59d0*/  @P5 LDG.E.EL R6, desc[UR4][R14.64] ;  /* 0x000000040e065981 */ /* 0x000ea2000c2e1900 */
[----:B------:R-:W-:-:S06]  /*59e0*/  @!P4 FMUL R110, R110, 16777216 ;  /* 0x4b8000006e6ec820 */ /* 0x000fcc0000400000 */
[----:B------:R-:W0:Y:S01]  /*59f0*/  MUFU.RCP R110, R110 ;  /* 0x0000006e006e7308 */ /* 0x000e220000001000 */
[----:B------:R-:W-:Y:S01]  /*5a00*/  @!P4 FMUL R131, R131, 16777216 ;  /* 0x4b8000008383c820 */ /* 0x000fe20000400000 */
[C---:B------:R-:W-:Y:S02]  /*5a10*/  IMAD.IADD R7, R33.reuse, 0x1, R34 ;  /* 0x0000000121077824 */ /* 0x040fe400078e0222 */
[----:B------:R-:W-:Y:S02]  /*5a20*/  IMAD.MOV.U32 R4, RZ, RZ, RZ ;  /* 0x000000ffff047224 */ /* 0x000fe400078e00ff */
[----:B0-----:R-:W-:Y:S01]  /*5a30*/  FMUL R141, R110, R131 ;  /* 0x000000836e8d7220 */ /* 0x001fe20000400000 */
[----:B--2---:R-:W-:Y:S02]  /*5a40*/  SEL R110, R6, RZ, P5 ;  /* 0x000000ff066e7207 */ /* 0x004fe40002800000 */
[----:B------:R-:W-:Y:S01]  /*5a50*/  ISETP.LT.AND P5, PT, R33, 0xb, P1 ;  /* 0x0000000b2100780c */ /* 0x000fe20000fa1270 */
[----:B------:R-:W-:-:S12]  /*5a60*/  IMAD.WIDE R6, R7, 0x4, R2 ;  /* 0x0000000407067825 */ /* 0x000fd800078e0202 */
[----:B------:R-:W2:Y:S01]  /*5a70*/  @P5 LDG.E.EL R4, desc[UR4][R6.64] ;  /* 0x0000000406045981 */ /* 0x000ea2000c2e1900 */
[----:B------:R-:W0:Y:S01]  /*5a80*/  MUFU.RCP R111, R111 ;  /* 0x0000006f006f7308 */ /* 0x000e220000001000 */
[----:B------:R-:W-:Y:S01]  /*5a90*/  IMAD.IADD R5, R29, 0x1, R34 ;  /* 0x000000011d057824 */ /* 0x000fe200078e0222 */
[----:B------:R-:W-:Y:S01]  /*5aa0*/  MOV R40, RZ ;  /* 0x000000ff00287202 */ /* 0x000fe20000000f00 */
[----:B0-----:R-:W-:Y:S01]  /*5ab0*/  FMUL R148, R111, R148 ;  /* 0x000000946f947220 */ /* 0x001fe20000400000 */
[----:B--2---:R-:W-:Y:S02]  /*5ac0*/  SEL R111, R4, RZ, P5 ;  /* 0x000000ff046f7207 */ /* 0x004fe40002800000 */
[----:B------:R-:W-:Y:S01]  /*5ad0*/  ISETP.LT.AND P5, PT, R29, 0xb, P1 ;  /* 0x0000000b1d00780c */ /* 0x000fe20000fa1270 */
[----:B------:R-:W-:-:S12]  /*5ae0*/  IMAD.WIDE R4, R5, 0x4, R2 ;  /* 0x0000000405047825 */ /* 0x000fd800078e0202 */
[----:B------:R-:W2:Y:S01]  /*5af0*/  @P5 LDG.E.EL R40, desc[UR4][R4.64] ;  /* 0x0000000404285981 */ /* 0x000ea2000c2e1900 */
[----:B------:R-:W-:Y:S02]  /*5b00*/  IMAD.IADD R15, R17, 0x1, R34 ;  /* 0x00000001110f7824 */ /* 0x000fe400078e0222 */
[----:B------:R-:W-:Y:S02]  /*5b10*/  IMAD.MOV.U32 R14, RZ, RZ, RZ ;  /* 0x000000ffff0e7224 */ /* 0x000fe400078e00ff */
[----:B------:R-:W-:Y:S01]  /*5b20*/  IMAD.WIDE R6, R15, 0x4, R2 ;  /* 0x000000040f067825 */ /* 0x000fe200078e0202 */
[----:B--2---:R-:W-:Y:S02]  /*5b30*/  SEL R131, R40, RZ, P5 ;  /* 0x000000ff28837207 */ /* 0x004fe40002800000 */
[----:B------:R-:W-:-:S13]  /*5b40*/  ISETP.LT.AND P5, PT, R17, 0xb, P1 ;  /* 0x0000000b1100780c */ /* 0x000fda0000fa1270 */
[----:B------:R-:W2:Y:S01]  /*5b50*/  @P5 LDG.E.EL R14, desc[UR4][R6.64] ;  /* 0x00000004060e5981 */ /* 0x000ea2000c2e1900 */
[----:B------:R-:W-:Y:S01]  /*5b60*/  ISETP.NE.AND P0, PT, R158, RZ, PT ;  /* 0x000000ff9e00720c */ /* 0x000fe20003f05270 */
[----:B------:R-:W-:-:S04]  /*5b70*/  IMAD.IADD R15, R25, 0x1, R32 ;  /* 0x00000001190f7824 */ /* 0x000fc800078e0220 */
[----:B------:R-:W-:Y:S01]  /*5b80*/  IMAD.WIDE R4, R15, 0x4, R2 ;  /* 0x000000040f047825 */ /* 0x000fe200078e0202 */
[----:B--2---:R-:W-:Y:S02]  /*5b90*/  SEL R34, R14, RZ, P5 ;  /* 0x000000ff0e227207 */ /* 0x004fe40002800000 */
[----:B------:R-:W-:Y:S01]  /*5ba0*/  ISETP.LT.AND P5, PT, R25, 0xb, P0 ;  /* 0x0000000b1900780c */ /* 0x000fe200007a1270 */
[----:B------:R-:W-:-:S12]  /*5bb0*/  IMAD.MOV.U32 R14, RZ, RZ, RZ ;  /* 0x000000ffff0e7224 */ /* 0x000fd800078e00ff */
[----:B------:R-:W2:Y:S01]  /*5bc0*/  @P5 LDG.E.EL R14, desc[UR4][R4.64] ;  /* 0x00000004040e5981 */ /* 0x000ea2000c2e1900 */
[----:B------:R-:W-:-:S05]  /*5bd0*/  IADD3 R15, R33, R32, RZ ;  /* 0x00000020210f7210 */ /* 0x000fca0007ffe0ff */
[----:B------:R-:W-:Y:S01]  /*5be0*/  IMAD.WIDE R6, R15, 0x4, R2 ;  /* 0x000000040f067825 */ /* 0x000fe200078e0202 */
[----:B------:R-:W0:Y:S01]  /*5bf0*/  MUFU.RCP R114, R114 ;  /* 0x0000007200727308 */ /* 0x000e220000001000 */
[----:B--2---:R-:W-:Y:S02]  /*5c00*/  SEL R40, R14, RZ, P5 ;  /* 0x000000ff0e287207 */ /* 0x004fe40002800000 */
[----:B------:R-:W-:Y:S01]  /*5c10*/  ISETP.LT.AND P5, PT, R33, 0xb, P0 ;  /* 0x0000000b2100780c */ /* 0x000fe200007a1270 */
[----:B------:R-:W-:-:S12]  /*5c20*/  IMAD.MOV.U32 R14, RZ, RZ, RZ ;  /* 0x000000ffff0e7224 */ /* 0x000fd800078e00ff */
[----:B------:R-:W2:Y:S01]  /*5c30*/  @P5 LDG.E.EL R14, desc[UR4][R6.64] ;  /* 0x00000004060e5981 */ /* 0x000ea2000c2e1900 */
[----:B------:R-:W1:Y:S01]  /*5c40*/  MUFU.RCP R118, R118 ;  /* 0x0000007600767308 */ /* 0x000e620000001000 */
[----:B------:R-:W-:Y:S01]  /*5c50*/  @!P3 FMUL R144, R144, 16777216 ;  /* 0x4b8000009090b820 */ /* 0x000fe20000400000 */
[----:B------:R-:W-:Y:S01]  /*5c60*/  @!P3 FMUL R151, R151, 16777216 ;  /* 0x4b8000009797b820 */ /* 0x000fe20000400000 */
[----:B------:R-:W-:Y:S01]  /*5c70*/  ISETP.NE.AND P3, PT, R157, RZ, PT ;  /* 0x000000ff9d00720c */ /* 0x000fe20003f65270 */
[----:B0-----:R-:W-:Y:S01]  /*5c80*/  FMUL R138, R114, R153 ;  /* 0x00000099728a7220 */ /* 0x001fe20000400000 */
[----:B------:R-:W-:Y:S01]  /*5c90*/  FADD R121, R121, -R122 ;  /* 0x8000007a79797221 */ /* 0x000fe20000000000 */
[----:B------:R-:W-:Y:S01]  /*5ca0*/  FADD R126, R126, -R129 ;  /* 0x800000817e7e7221 */ /* 0x000fe20000000000 */
[----:B------:R-:W-:Y:S01]  /*5cb0*/  FADD R105, R105, -R132 ;  /* 0x8000008469697221 */ /* 0x000fe20000000000 */
[----:B------:R-:W-:Y:S01]  /*5cc0*/  FADD R135, R135, -R136 ;  /* 0x8000008887877221 */ /* 0x000fe20000000000 */
[----:B------:R-:W-:Y:S01]  /*5cd0*/  FMUL R121, R134, R121 ;  /* 0x0000007986797220 */ /* 0x000fe20000400000 */
[----:B------:R-:W-:Y:S01]  /*5ce0*/  FMUL R126, R141, R126 ;  /* 0x0000007e8d7e7220 */ /* 0x000fe20000400000 */
[----:B-1----:R-:W-:Y:S01]  /*5cf0*/  FMUL R114, R118, R155 ;  /* 0x0000009b76727220 */ /* 0x002fe20000400000 */
[----:B------:R-:W-:-:S03]  /*5d00*/  FMUL R135, R130, R135 ;  /* 0x0000008782877220 */ /* 0x000fc60000400000 */
[----:B------:R-:W-:Y:S01]  /*5d10*/  FMUL R105, R114, R105 ;  /* 0x0000006972697220 */ /* 0x000fe20000400000 */
[----:B------:R-:W-:Y:S01]  /*5d20*/  FFMA R121, R123, R121, R124 ;  /* 0x000000797b797223 */ /* 0x000fe2000000007c */
[----:B------:R-:W-:Y:S01]  /*5d30*/  FFMA R126, R128, R126, R127 ;  /* 0x0000007e807e7223 */ /* 0x000fe2000000007f */
[----:B------:R-:W-:Y:S01]  /*5d40*/  FFMA R8, R8, R135, R9 ;  /* 0x0000008708087223 */ /* 0x000fe20000000009 */
[----:B------:R-:W-:Y:S01]  /*5d50*/  FFMA R105, R107, R105, R106 ;  /* 0x000000696b697223 */ /* 0x000fe2000000006a */
[----:B------:R-:W-:Y:S01]  /*5d60*/  ISETP.NE.AND P6, PT, R137, RZ, PT ;  /* 0x000000ff8900720c */ /* 0x000fe20003fc5270 */
[----:B------:R-:W-:Y:S01]  /*5d70*/  @P3 FADD R37, R120, R121 ;  /* 0x0000007978253221 */ /* 0x000fe20000000000 */
[----:B------:R-:W-:Y:S01]  /*5d80*/  @P3 FADD R35, R125, R126 ;  /* 0x0000007e7d233221 */ /* 0x000fe20000000000 */
[----:B------:R-:W-:Y:S01]  /*5d90*/  @P3 FADD R36, R104, R105 ;  /* 0x0000006968243221 */ /* 0x000fe20000000000 */
[----:B------:R-:W-:Y:S01]  /*5da0*/  @P3 FADD R38, R133, R8 ;  /* 0x0000000885263221 */ /* 0x000fe20000000000 */
[----:B------:R-:W-:Y:S01]  /*5db0*/  ISETP.GE.U32.AND P3, PT, R85, 0xb, PT ;  /* 0x0000000b5500780c */ /* 0x000fe20003f66070 */
[----:B------:R-:W-:Y:S01]  /*5dc0*/  FADD R90, R91, -R90 ;  /* 0x8000005a5b5a7221 */ /* 0x000fe20000000000 */
[----:B------:R-:W-:Y:S01]  /*5dd0*/  FADD R99, R102, -R99 ;  /* 0x8000006366637221 */ /* 0x000fe20000000000 */
[----:B------:R-:W-:Y:S01]  /*5de0*/  FADD R113, R116, -R113 ;  /* 0x8000007174717221 */ /* 0x000fe20000000000 */
[----:B------:R-:W-:Y:S01]  /*5df0*/  FADD R88, R89, -R88 ;  /* 0x8000005859587221 */ /* 0x000fe20000000000 */
[----:B------:R-:W-:-:S02]  /*5e00*/  IMAD.IADD R15, R29, 0x1, R32 ;  /* 0x000000011d0f7824 */ /* 0x000fc400078e0220 */
[----:B------:R-:W-:Y:S01]  /*5e10*/  FMUL R90, R139, R90 ;  /* 0x0000005a8b5a7220 */ /* 0x000fe20000400000 */
[----:B------:R-:W-:Y:S01]  /*5e20*/  FMUL R99, R148, R99 ;  /* 0x0000006394637220 */ /* 0x000fe20000400000 */
[----:B------:R-:W-:Y:S01]  /*5e30*/  FMUL R113, R138, R113 ;  /* 0x000000718a717220 */ /* 0x000fe20000400000 */
[----:B------:R-:W-:Y:S01]  /*5e40*/  FMUL R88, R145, R88 ;  /* 0x0000005891587220 */ /* 0x000fe20000400000 */
[----:B------:R-:W-:-:S04]  /*5e50*/  IMAD.WIDE R4, R15, 0x4, R2 ;  /* 0x000000040f047825 */ /* 0x000fc800078e0202 */
[----:B------:R-:W-:Y:S01]  /*5e60*/  FFMA R93, R94, R90, R93 ;  /* 0x0000005a5e5d7223 */ /* 0x000fe2000000005d */
[----:B------:R-:W-:Y:S01]  /*5e70*/  FFMA R97, R100, R99, R97 ;  /* 0x0000006364617223 */ /* 0x000fe20000000061 */
[----:B------:R-:W-:Y:S01]  /*5e80*/  FFMA R112, R112, R113, R117 ;  /* 0x0000007170707223 */ /* 0x000fe20000000075 */
[----:B------:R-:W-:Y:S01]  /*5e90*/  FFMA R87, R87, R88, R86 ;  /* 0x0000005857577223 */ /* 0x000fe20000000056 */
[----:B------:R-:W-:Y:S01]  /*5ea0*/  @!P3 FADD R26, R92, R93 ;  /* 0x0000005d5c1ab221 */ /* 0x000fe20000000000 */
[----:B------:R-:W-:Y:S01]  /*5eb0*/  @!P3 FADD R20, R98, R97 ;  /* 0x000000616214b221 */ /* 0x000fe20000000000 */
[----:B------:R-:W-:Y:S01]  /*5ec0*/  @!P3 FADD R16, R115, R112 ;  /* 0x000000707310b221 */ /* 0x000fe20000000000 */
[----:B------:R-:W-:Y:S01]  /*5ed0*/  @!P3 FADD R19, R84, R87 ;  /* 0x000000575413b221 */ /* 0x000fe20000000000 */
[----:B------:R-:W-:Y:S01]  /*5ee0*/  ISETP.LT.AND P3, PT, R17, 0xb, P0 ;  /* 0x0000000b1100780c */ /* 0x000fe20000761270 */
[----:B------:R-:W-:Y:S01]  /*5ef0*/  FMUL R12, R12, R13 ;  /* 0x0000000d0c0c7220 */ /* 0x000fe20000400000 */
[----:B------:R-:W0:Y:S01]  /*5f00*/  MUFU.RCP R142, R142 ;  /* 0x0000008e008e7308 */ /* 0x000e220000001000 */
[----:B------:R-:W-:Y:S01]  /*5f10*/  FADD R48, R48, -R51 ;  /* 0x8000003330307221 */ /* 0x000fe20000000000 */
[----:B------:R-:W-:Y:S01]  /*5f20*/  FADD R59, R62, -R59 ;  /* 0x8000003b3e3b7221 */ /* 0x000fe20000000000 */
[----:B------:R-:W-:Y:S01]  /*5f30*/  FADD R60, R63, -R60 ;  /* 0x8000003c3f3c7221 */ /* 0x000fe20000000000 */
[----:B------:R-:W-:Y:S01]  /*5f40*/  FADD R49, R49, -R46 ;  /* 0x8000002e31317221 */ /* 0x000fe20000000000 */
[----:B------:R-:W-:Y:S01]  /*5f50*/  ISETP.NE.AND P4, PT, R140, RZ, PT ;  /* 0x000000ff8c00720c */ /* 0x000fe20003f85270 */
[----:B------:R-:W-:Y:S01]  /*5f60*/  FMUL R96, R96, R147 ;  /* 0x0000009360607220 */ /* 0x000fe20000400000 */
[----:B------:R-:W-:Y:S01]  /*5f70*/  FADD R73, R72, -R73 ;  /* 0x8000004948497221 */ /* 0x000fe20000000000 */
[----:B--2---:R-:W-:Y:S01]  /*5f80*/  SEL R137, R14, RZ, P5 ;  /* 0x000000ff0e897207 */ /* 0x004fe20002800000 */
[----:B------:R-:W1:Y:S01]  /*5f90*/  MUFU.RCP R144, R144 ;  /* 0x0000009000907308 */ /* 0x000e620000001000 */
[----:B------:R-:W-:Y:S01]  /*5fa0*/  ISETP.LT.AND P5, PT, R29, 0xb, P0 ;  /* 0x0000000b1d00780c */ /* 0x000fe200007a1270 */
[----:B------:R-:W-:-:S02]  /*5fb0*/  IMAD.MOV.U32 R14, RZ, RZ, RZ ;  /* 0x000000ffff0e7224 */ /* 0x000fc400078e00ff */
[----:B------:R-:W-:Y:S01]  /*5fc0*/  FADD R76, R79, -R76 ;  /* 0x8000004c4f4c7221 */ /* 0x000fe20000000000 */
[----:B------:R-:W-:Y:S01]  /*5fd0*/  FADD R82, R83, -R82 ;  /* 0x8000005253527221 */ /* 0x000fe20000000000 */
[----:B------:R-:W-:Y:S01]  /*5fe0*/  FADD R68, R68, -R67 ;  /* 0x8000004344447221 */ /* 0x000fe20000000000 */
[----:B------:R-:W2:Y:S07]  /*5ff0*/  LDC.64 R8, c[0x0][0x280] ;  /* 0x0000a000ff087b82 */ /* 0x000eae0000000a00 */
[----:B------:R3:W4:Y:S02]  /*6000*/  @P5 LDG.E.EL R14, desc[UR4][R4.64] ;  /* 0x00000004040e5981 */ /* 0x000724000c2e1900 */
[----:B---3--:R-:W-:Y:S01]  /*6010*/  HFMA2.MMA R4, -RZ, RZ, 0, 0 ;  /* 0x00000000ff047435 */ /* 0x008fe200000001ff */
[----:B------:R-:W-:-:S04]  /*6020*/  IMAD.IADD R5, R17, 0x1, R32 ;  /* 0x0000000111057824 */ /* 0x000fc800078e0220 */
[----:B------:R-:W-:-:S05]  /*6030*/  IMAD.WIDE R2, R5, 0x4, R2 ;  /* 0x0000000405027825 */ /* 0x000fca00078e0202 */
[----:B------:R-:W3:Y:S01]  /*6040*/  @P3 LDG.E.EL R4, desc[UR4][R2.64] ;  /* 0x0000000402043981 */ /* 0x000ee2000c2e1900 */
[----:B------:R-:W5:Y:S01]  /*6050*/  MUFU.RCP R13, R143 ;  /* 0x0000008f000d7308 */ /* 0x000f620000001000 */
[----:B------:R-:W-:Y:S01]  /*6060*/  FMUL R11, R11, R48 ;  /* 0x000000300b0b7220 */ /* 0x000fe20000400000 */
[----:B------:R-:W-:Y:S01]  /*6070*/  FMUL R12, R12, R59 ;  /* 0x0000003b0c0c7220 */ /* 0x000fe20000400000 */
[----:B------:R-:W-:Y:S01]  /*6080*/  FMUL R10, R10, R49 ;  /* 0x000000310a0a7220 */ /* 0x000fe20000400000 */
[----:B0-----:R-:W-:Y:S01]  /*6090*/  FMUL R149, R142, R149 ;  /* 0x000000958e957220 */ /* 0x001fe20000400000 */
[----:B-1----:R-:W-:Y:S01]  /*60a0*/  FMUL R151, R144, R151 ;  /* 0x0000009790977220 */ /* 0x002fe20000400000 */
[----:B------:R-:W-:Y:S01]  /*60b0*/  FFMA R44, R47, R11, R44 ;  /* 0x0000000b2f2c7223 */ /* 0x000fe2000000002c */
[----:B------:R-:W-:Y:S01]  /*60c0*/  FFMA R61, R61, R12, R54 ;  /* 0x0000000c3d3d7223 */ /* 0x000fe20000000036 */
[----:B-----5:R-:W-:-:S04]  /*60d0*/  FMUL R13, R13, R150 ;  /* 0x000000960d0d7220 */ /* 0x020fc80000400000 */
[----:B------:R-:W-:Y:S01]  /*60e0*/  FMUL R13, R13, R60 ;  /* 0x0000003c0d0d7220 */ /* 0x000fe20000400000 */
[----:B------:R-:W-:-:S03]  /*60f0*/  FFMA R10, R45, R10, R42 ;  /* 0x0000000a2d0a7223 */ /* 0x000fc6000000002a */
[----:B------:R-:W-:Y:S01]  /*6100*/  FFMA R58, R58, R13, R57 ;  /* 0x0000000d3a3a7223 */ /* 0x000fe20000000039 */
[----:B------:R-:W-:Y:S01]  /*6110*/  FMUL R73, R96, R73 ;  /* 0x0000004960497220 */ /* 0x000fe20000400000 */
[----:B------:R-:W-:Y:S01]  /*6120*/  FMUL R76, R149, R76 ;  /* 0x0000004c954c7220 */ /* 0x000fe20000400000 */
[----:B------:R-:W-:Y:S01]  /*6130*/  FMUL R82, R151, R82 ;  /* 0x0000005297527220 */ /* 0x000fe20000400000 */
[----:B------:R-:W-:Y:S01]  /*6140*/  FMUL R53, R53, R68 ;  /* 0x0000004435357220 */ /* 0x000fe20000400000 */
[----:B------:R-:W-:Y:S01]  /*6150*/  FFMA R70, R71, R73, R70 ;  /* 0x0000004947467223 */ /* 0x000fe20000000046 */
[----:B------:R-:W-:Y:S01]  /*6160*/  FFMA R74, R77, R76, R74 ;  /* 0x0000004c4d4a7223 */ /* 0x000fe2000000004a */
[----:B------:R-:W-:Y:S01]  /*6170*/  FFMA R81, R81, R82, R80 ;  /* 0x0000005251517223 */ /* 0x000fe20000000050 */
[----:B------:R-:W-:Y:S01]  /*6180*/  FFMA R53, R66, R53, R65 ;  /* 0x0000003542357223 */ /* 0x000fe20000000041 */
[----:B------:R-:W-:Y:S01]  /*6190*/  @P4 FADD R18, R69, R70 ;  /* 0x0000004645124221 */ /* 0x000fe20000000000 */
[----:B------:R-:W-:Y:S01]  /*61a0*/  @P4 FADD R24, R75, R74 ;  /* 0x0000004a4b184221 */ /* 0x000fe20000000000 */
[----:B------:R-:W-:Y:S01]  /*61b0*/  @P4 FADD R0, R78, R81 ;  /* 0x000000514e004221 */ /* 0x000fe20000000000 */
[----:B------:R-:W-:Y:S01]  /*61c0*/  @P4 FADD R22, R64, R53 ;  /* 0x0000003540164221 */ /* 0x000fe20000000000 */
[----:B------:R-:W-:-:S04]  /*61d0*/  ISETP.GE.AND P4, PT, R33, 0xb, PT ;  /* 0x0000000b2100780c */ /* 0x000fc80003f86270 */
[----:B------:R-:W-:Y:S02]  /*61e0*/  FSEL R22, R119, R22, !P4 ;  /* 0x0000001677167208 */ /* 0x000fe40006000000 */
[----:B------:R-:W-:Y:S02]  /*61f0*/  FSEL R18, R101, R18, !P4 ;  /* 0x0000001265127208 */ /* 0x000fe40006000000 */
[----:B------:R-:W-:Y:S02]  /*6200*/  FSEL R24, R111, R24, !P4 ;  /* 0x000000186f187208 */ /* 0x000fe40006000000 */
[----:B------:R-:W-:Y:S02]  /*6210*/  FSEL R0, R137, R0, !P4 ;  /* 0x0000000089007208 */ /* 0x000fe40006000000 */
[----:B----4-:R-:W-:Y:S02]  /*6220*/  SEL R15, R14, RZ, P5 ;  /* 0x000000ff0e0f7207 */ /* 0x010fe40002800000 */
[----:B------:R-:W-:-:S13]  /*6230*/  ISETP.GE.U32.AND P5, PT, R39, 0xb, PT ;  /* 0x0000000b2700780c */ /* 0x000fda0003fa6070 */
[----:B------:R-:W-:Y:S01]  /*6240*/  @!P5 FADD R27, R43, R44 ;  /* 0x0000002c2b1bd221 */ /* 0x000fe20000000000 */
[----:B------:R-:W-:Y:S01]  /*6250*/  @!P5 FADD R23, R56, R61 ;  /* 0x0000003d3817d221 */ /* 0x000fe20000000000 */
[----:B------:R-:W-:Y:S01]  /*6260*/  @!P5 FADD R21, R55, R58 ;  /* 0x0000003a3715d221 */ /* 0x000fe20000000000 */
[----:B------:R-:W-:Y:S01]  /*6270*/  @!P5 FADD R30, R41, R10 ;  /* 0x0000000a291ed221 */ /* 0x000fe20000000000 */
[----:B---3--:R-:W-:Y:S02]  /*6280*/  SEL R13, R4, RZ, P3 ;  /* 0x000000ff040d7207 */ /* 0x008fe40001800000 */
[----:B------:R-:W-:Y:S02]  /*6290*/  ISETP.GE.AND P3, PT, R25, 0xb, PT ;  /* 0x0000000b1900780c */ /* 0x000fe40003f66270 */
[----:B------:R-:W-:Y:S02]  /*62a0*/  ISETP.GE.AND P5, PT, R29, 0xb, PT ;  /* 0x0000000b1d00780c */ /* 0x000fe40003fa6270 */
[----:B------:R-:W-:-:S02]  /*62b0*/  FSEL R30, R109, R30, !P3 ;  /* 0x0000001e6d1e7208 */ /* 0x000fc40005800000 */
[----:B------:R-:W-:Y:S02]  /*62c0*/  FSEL R27, R50, R27, !P3 ;  /* 0x0000001b321b7208 */ /* 0x000fe40005800000 */
[----:B------:R-:W-:Y:S02]  /*62d0*/  FSEL R23, R110, R23, !P3 ;  /* 0x000000176e177208 */ /* 0x000fe40005800000 */
[----:B------:R-:W-:Y:S02]  /*62e0*/  FSEL R21, R40, R21, !P3 ;  /* 0x0000001528157208 */ /* 0x000fe40005800000 */
[----:B------:R-:W-:Y:S02]  /*62f0*/  ISETP.GE.AND P3, PT, R17, 0xb, PT ;  /* 0x0000000b1100780c */ /* 0x000fe40003f66270 */
[----:B------:R-:W-:Y:S02]  /*6300*/  FSEL R19, R108, R19, !P5 ;  /* 0x000000136c137208 */ /* 0x000fe40006800000 */
[----:B------:R-:W-:-:S02]  /*6310*/  FSEL R38, R95, R38, !P3 ;  /* 0x000000265f267208 */ /* 0x000fc40005800000 */
[----:B------:R-:W-:Y:S02]  /*6320*/  FSEL R26, R103, R26, !P5 ;  /* 0x0000001a671a7208 */ /* 0x000fe40006800000 */
[----:B------:R-:W-:Y:S02]  /*6330*/  FSEL R20, R131, R20, !P5 ;  /* 0x0000001483147208 */ /* 0x000fe40006800000 */
[----:B------:R-:W-:Y:S02]  /*6340*/  FSEL R15, R15, R16, !P5 ;  /* 0x000000100f0f7208 */ /* 0x000fe40006800000 */
[C---:B------:R-:W-:Y:S02]  /*6350*/  FSETP.GEU.AND P4, PT, R38.reuse, RZ, PT ;  /* 0x000000ff2600720b */ /* 0x040fe40003f8e000 */
[----:B------:R-:W-:Y:S02]  /*6360*/  FSETP.GEU.AND P5, PT, R19, RZ, PT ;  /* 0x000000ff1300720b */ /* 0x000fe40003fae000 */
[----:B------:R-:W-:-:S02]  /*6370*/  SEL R43, R38, RZ, P4 ;  /* 0x000000ff262b7207 */ /* 0x000fc40002000000 */
[----:B------:R-:W-:Y:S02]  /*6380*/  SEL R42, R19, RZ, P5 ;  /* 0x000000ff132a7207 */ /* 0x000fe40002800000 */
[----:B------:R-:W-:Y:S02]  /*6390*/  FSETP.GEU.AND P4, PT, R22, RZ, PT ;  /* 0x000000ff1600720b */ /* 0x000fe40003f8e000 */
[----:B------:R-:W-:Y:S02]  /*63a0*/  FSETP.GEU.AND P5, PT, R30, RZ, PT ;  /* 0x000000ff1e00720b */ /* 0x000fe40003fae000 */
[----:B------:R-:W-:Y:S02]  /*63b0*/  FSEL R37, R52, R37, !P3 ;  /* 0x0000002534257208 */ /* 0x000fe40005800000 */
[----:B------:R-:W-:Y:S02]  /*63c0*/  SEL R41, R22, RZ, P4 ;  /* 0x000000ff16297207 */ /* 0x000fe40002000000 */
[----:B------:R-:W-:-:S02]  /*63d0*/  SEL R40, R30, RZ, P5 ;  /* 0x000000ff1e287207 */ /* 0x000fc40002800000 */
[----:B------:R-:W-:Y:S02]  /*63e0*/  FSETP.GEU.AND P4, PT, R37, RZ, PT ;  /* 0x000000ff2500720b */ /* 0x000fe40003f8e000 */
[C---:B------:R-:W-:Y:S01]  /*63f0*/  FSETP.GEU.AND P5, PT, R26.reuse, RZ, PT ;  /* 0x000000ff1a00720b */ /* 0x040fe20003fae000 */
[----:B------:R-:W-:Y:S01]  /*6400*/  IMAD R25, R31, 0x2c00, R25 ;  /* 0x00002c001f197824 */ /* 0x000fe200078e0219 */
[----:B------:R-:W-:Y:S02]  /*6410*/  SEL R31, R37, RZ, P4 ;  /* 0x000000ff251f7207 */ /* 0x000fe40002000000 */
[----:B------:R-:W-:Y:S02]  /*6420*/  SEL R30, R26, RZ, P5 ;  /* 0x000000ff1a1e7207 */ /* 0x000fe40002800000 */
[----:B------:R-:W-:Y:S02]  /*6430*/  FSETP.GEU.AND P4, PT, R18, RZ, PT ;  /* 0x000000ff1200720b */ /* 0x000fe40003f8e000 */
[----:B------:R-:W-:Y:S01]  /*6440*/  FSETP.GEU.AND P5, PT, R27, RZ, PT ;  /* 0x000000ff1b00720b */ /* 0x000fe20003fae000 */
[----:B------:R-:W-:Y:S01]  /*6450*/  IMAD R25, R28, 0x2c, R25 ;  /* 0x0000002c1c197824 */ /* 0x000fe200078e0219 */
[----:B------:R-:W-:-:S02]  /*6460*/  SEL R29, R18, RZ, P4 ;  /* 0x000000ff121d7207 */ /* 0x000fc40002000000 */
[----:B------:R-:W-:Y:S02]  /*6470*/  SEL R28, R27, RZ, P5 ;  /* 0x000000ff1b1c7207 */ /* 0x000fe40002800000 */
[----:B------:R-:W-:Y:S02]  /*6480*/  FSETP.GEU.AND P4, PT, R20, RZ, PT ;  /* 0x000000ff1400720b */ /* 0x000fe40003f8e000 */
[----:B------:R-:W-:Y:S02]  /*6490*/  FSETP.GEU.AND P5, PT, R24, RZ, PT ;  /* 0x000000ff1800720b */ /* 0x000fe40003fae000 */
[----:B------:R-:W-:Y:S01]  /*64a0*/  FSEL R34, R34, R35, !P3 ;  /* 0x0000002322227208 */ /* 0x000fe20005800000 */
[C---:B------:R-:W-:Y:S01]  /*64b0*/  VIADD R5, R25.reuse, 0x2c0 ;  /* 0x000002c019057836 */ /* 0x040fe20000000000 */
[----:B------:R-:W-:Y:S01]  /*64c0*/  SEL R18, R20, RZ, P4 ;  /* 0x000000ff14127207 */ /* 0x000fe20002000000 */
[----:B------:R-:W-:Y:S01]  /*64d0*/  VIADD R7, R25, 0x580 ;  /* 0x0000058019077836 */ /* 0x000fe20000000000 */
[----:B------:R-:W-:-:S02]  /*64e0*/  SEL R17, R24, RZ, P5 ;  /* 0x000000ff18117207 */ /* 0x000fc40002800000 */
[----:B------:R-:W-:Y:S02]  /*64f0*/  FSETP.GEU.AND P4, PT, R23, RZ, PT ;  /* 0x000000ff1700720b */ /* 0x000fe40003f8e000 */
[C---:B------:R-:W-:Y:S01]  /*6500*/  FSETP.GEU.AND P5, PT, R34.reuse, RZ, PT ;  /* 0x000000ff2200720b */ /* 0x040fe20003fae000 */
[--C-:B--2---:R-:W-:Y:S01]  /*6510*/  IMAD.WIDE R2, R25, 0x4, R8.reuse ;  /* 0x0000000419027825 */ /* 0x104fe200078e0208 */
[----:B------:R-:W-:Y:S02]  /*6520*/  SEL R16, R23, RZ, P4 ;  /* 0x000000ff17107207 */ /* 0x000fe40002000000 */
[----:B------:R-:W-:Y:S01]  /*6530*/  SEL R19, R34, RZ, P5 ;  /* 0x000000ff22137207 */ /* 0x000fe20002800000 */
[----:B------:R-:W-:Y:S01]  /*6540*/  IMAD.WIDE R4, R5, 0x4, R8 ;  /* 0x0000000405047825 */ /* 0x000fe200078e0208 */
[----:B------:R-:W-:-:S03]  /*6550*/  FSEL R13, R13, R36, !P3 ;  /* 0x000000240d0d7208 */ /* 0x000fc60005800000 */
[----:B------:R-:W-:Y:S01]  /*6560*/  IMAD.WIDE R6, R7, 0x4, R8 ;  /* 0x0000000407067825 */ /* 0x000fe200078e0208 */
[----:B------:R0:W-:Y:S01]  /*6570*/  @P6 STG.E.128 desc[UR4][R2.64], R40 ;  /* 0x0000002802006986 */ /* 0x0001e2000c101d04 */
[----:B------:R-:W-:-:S03]  /*6580*/  FSETP.GEU.AND P4, PT, R21, RZ, PT ;  /* 0x000000ff1500720b */ /* 0x000fc60003f8e000 */
[----:B------:R0:W-:Y:S01]  /*6590*/  @P2 STG.E.128 desc[UR4][R4.64], R28 ;  /* 0x0000001c04002986 */ /* 0x0001e2000c101d04 */
[----:B------:R-:W-:Y:S01]  /*65a0*/  VIADD R11, R25, 0x840 ;  /* 0x00000840190b7836 */ /* 0x000fe20000000000 */
[C---:B------:R-:W-:Y:S02]  /*65b0*/  FSETP.GEU.AND P3, PT, R0.reuse, RZ, PT ;  /* 0x000000ff0000720b */ /* 0x040fe40003f6e000 */
[----:B------:R0:W-:Y:S01]  /*65c0*/  @P1 STG.E.128 desc[UR4][R6.64], R16 ;  /* 0x0000001006001986 */ /* 0x0001e2000c101d04 */
[----:B------:R-:W-:Y:S02]  /*65d0*/  FSETP.GEU.AND P2, PT, R15, RZ, PT ;  /* 0x000000ff0f00720b */ /* 0x000fe40003f4e000 */
[----:B------:R-:W-:Y:S01]  /*65e0*/  FSETP.GEU.AND P1, PT, R13, RZ, PT ;  /* 0x000000ff0d00720b */ /* 0x000fe20003f2e000 */
[----:B------:R-:W-:Y:S01]  /*65f0*/  IMAD.WIDE R8, R11, 0x4, R8 ;  /* 0x000000040b087825 */ /* 0x000fe200078e0208 */
[----:B------:R-:W-:Y:S02]  /*6600*/  SEL R20, R21, RZ, P4 ;  /* 0x000000ff15147207 */ /* 0x000fe40002000000 */
[----:B------:R-:W-:-:S02]  /*6610*/  SEL R21, R0, RZ, P3 ;  /* 0x000000ff00157207 */ /* 0x000fc40001800000 */
[----:B------:R-:W-:Y:S02]  /*6620*/  SEL R22, R15, RZ, P2 ;  /* 0x000000ff0f167207 */ /* 0x000fe40001000000 */
[----:B------:R-:W-:Y:S01]  /*6630*/  SEL R23, R13, RZ, P1 ;  /* 0x000000ff0d177207 */ /* 0x000fe20000800000 */
[----:B0-----:R-:W-:Y:S06]  /*6640*/  @!P0 EXIT ;  /* 0x000000000000894d */ /* 0x001fec0003800000 */
[----:B------:R-:W-:Y:S01]  /*6650*/  STG.E.128 desc[UR4][R8.64], R20 ;  /* 0x0000001408007986 */ /* 0x000fe2000c101d04 */
[----:B------:R-:W-:Y:S05]  /*6660*/  EXIT ;  /* 0x000000000000794d */ /* 0x000fea0003800000 */
.L_x_0:
[----:B------:R-:W-:-:S00]  /*6670*/  BRA `(.L_x_0) ;  /* 0xfffffffc00fc7947 */ /* 0x000fc0000383ffff */
[----:B------:R-:W-:-:S00]  /*6680*/  NOP ;  /* 0x0000000000007918 */ /* 0x000fc00000000000 */
[----:B------:R-:W-:-:S00]  /*6690*/  NOP ;  /* 0x0000000000007918 */ /* 0x000fc00000000000 */
[----:B------:R-:W-:-:S00]  /*66a0*/  NOP ;  /* 0x0000000000007918 */ /* 0x000fc00000000000 */
[----:B------:R-:W-:-:S00]  /*66b0*/  NOP ;  /* 0x0000000000007918 */ /* 0x000fc00000000000 */
[----:B------:R-:W-:-:S00]  /*66c0*/  NOP ;  /* 0x0000000000007918 */ /* 0x000fc00000000000 */
[----:B------:R-:W-:-:S00]  /*66d0*/  NOP ;  /* 0x0000000000007918 */ /* 0x000fc00000000000 */
[----:B------:R-:W-:-:S00]  /*66e0*/  NOP ;  /* 0x0000000000007918 */ /* 0x000fc00000000000 */
[----:B------:R-:W-:-:S00]  /*66f0*/  NOP ;  /* 0x0000000000007918 */ /* 0x000fc00000000000 */
.L_x_1:


//--------------------- .nv.global.init           --------------------------
	.section	.nv.global.init,"aw",@progbits
.nv.global.init:
	.type		_$_str,@object
	.size		_$_str,(_$_str_$_2 - _$_str)
_$_str:
        /*0000*/ 	.byte	0x5f, 0x5f, 0x43, 0x55, 0x44, 0x41, 0x5f, 0x46, 0x54, 0x5a, 0x00
	.type		_$_str_$_2,@object
	.size		_$_str_$_2,(.L_1 - _$_str_$_2)
_$_str_$_2:
        /*000b*/ 	.byte	0x5f, 0x5f, 0x43, 0x55, 0x44, 0x41, 0x5f, 0x50, 0x52, 0x45, 0x43, 0x5f, 0x53, 0x51, 0x52, 0x54
        /*001b*/ 	.byte	0x00
.L_1:


//--------------------- .nv.constant0.triton_poi_fused_cat_relu_9 --------------------------
	.section	.nv.constant0.triton_poi_fused_cat_relu_9,"a",@progbits
	.sectionflags	@""
	.align	4
.nv.constant0.triton_poi_fused_cat_relu_9:
	.zero		656
